//
// Generated by NVIDIA NVVM Compiler
//
// Compiler Build ID: CL-36424714
// Cuda compilation tools, release 13.0, V13.0.88
// Based on NVVM 20.0.0
//

.version 9.0
.target sm_100
.address_size 64

	// .globl	_Z15array_generatorPdii
// _ZZ12gl2s_latencyiPyPdE1a has been demoted

.visible .entry _Z15array_generatorPdii(
	.param .u64 .ptr .align 1 _Z15array_generatorPdii_param_0,
	.param .u32 _Z15array_generatorPdii_param_1,
	.param .u32 _Z15array_generatorPdii_param_2
)
{
	.reg .pred 	%p<11>;
	.reg .b32 	%r<33>;
	.reg .b64 	%rd<53>;
	.reg .b64 	%fd<16>;

	ld.param.u64 	%rd15, [_Z15array_generatorPdii_param_0];
	ld.param.u32 	%r17, [_Z15array_generatorPdii_param_1];
	ld.param.u32 	%r18, [_Z15array_generatorPdii_param_2];
	cvta.to.global.u64 	%rd16, %rd15;
	mov.u32 	%r19, %ctaid.x;
	mov.u32 	%r1, %ntid.x;
	mov.u32 	%r20, %tid.x;
	mad.lo.s32 	%r21, %r19, %r1, %r20;
	mul.lo.s32 	%r22, %r18, %r21;
	mul.wide.s32 	%rd17, %r22, 8;
	add.s64 	%rd50, %rd16, %rd17;
	add.s64 	%rd49, %rd15, %rd17;
	setp.lt.s32 	%p1, %r17, 1;
	@%p1 bra 	$L__BB0_15;
	setp.lt.s32 	%p2, %r18, 1;
	mov.u32 	%r23, %nctaid.x;
	mul.lo.s32 	%r24, %r23, %r1;
	mul.lo.s32 	%r25, %r24, %r18;
	cvt.u64.u32 	%rd3, %r25;
	@%p2 bra 	$L__BB0_15;
	and.b32  	%r2, %r18, 7;
	add.s32 	%r3, %r2, -1;
	and.b32  	%r4, %r18, 3;
	and.b32  	%r5, %r18, 2147483640;
	and.b32  	%r6, %r18, 1;
	neg.s32 	%r7, %r5;
	shl.b64 	%rd18, %rd3, 3;
	add.s64 	%rd4, %rd18, 32;
	mov.b32 	%r28, 0;
$L__BB0_3:
	setp.lt.u32 	%p3, %r18, 8;
	mov.b32 	%r31, 0;
	@%p3 bra 	$L__BB0_6;
	add.s64 	%rd52, %rd4, %rd49;
	add.s64 	%rd51, %rd50, 32;
	mov.u32 	%r29, %r7;
$L__BB0_5:
	.pragma "nounroll";
	add.s64 	%rd19, %rd52, -32;
	cvt.rn.f64.u64 	%fd1, %rd19;
	st.global.f64 	[%rd51+-32], %fd1;
	add.s64 	%rd20, %rd52, -24;
	cvt.rn.f64.u64 	%fd2, %rd20;
	st.global.f64 	[%rd51+-24], %fd2;
	add.s64 	%rd21, %rd52, -16;
	cvt.rn.f64.u64 	%fd3, %rd21;
	st.global.f64 	[%rd51+-16], %fd3;
	add.s64 	%rd22, %rd52, -8;
	cvt.rn.f64.u64 	%fd4, %rd22;
	st.global.f64 	[%rd51+-8], %fd4;
	cvt.rn.f64.u64 	%fd5, %rd52;
	st.global.f64 	[%rd51], %fd5;
	add.s64 	%rd23, %rd52, 8;
	cvt.rn.f64.u64 	%fd6, %rd23;
	st.global.f64 	[%rd51+8], %fd6;
	add.s64 	%rd24, %rd52, 16;
	cvt.rn.f64.u64 	%fd7, %rd24;
	st.global.f64 	[%rd51+16], %fd7;
	add.s64 	%rd25, %rd52, 24;
	cvt.rn.f64.u64 	%fd8, %rd25;
	st.global.f64 	[%rd51+24], %fd8;
	add.s32 	%r29, %r29, 8;
	add.s64 	%rd52, %rd52, 64;
	add.s64 	%rd51, %rd51, 64;
	setp.ne.s32 	%p4, %r29, 0;
	mov.u32 	%r31, %r5;
	@%p4 bra 	$L__BB0_5;
$L__BB0_6:
	setp.eq.s32 	%p5, %r2, 0;
	@%p5 bra 	$L__BB0_14;
	setp.lt.u32 	%p6, %r3, 3;
	@%p6 bra 	$L__BB0_9;
	cvt.u64.u32 	%rd26, %r31;
	add.s64 	%rd27, %rd26, %rd3;
	shl.b64 	%rd28, %rd27, 3;
	add.s64 	%rd29, %rd49, %rd28;
	cvt.rn.f64.u64 	%fd9, %rd29;
	mul.wide.u32 	%rd30, %r31, 8;
	add.s64 	%rd31, %rd50, %rd30;
	st.global.f64 	[%rd31], %fd9;
	add.s64 	%rd32, %rd29, 8;
	cvt.rn.f64.u64 	%fd10, %rd32;
	st.global.f64 	[%rd31+8], %fd10;
	add.s64 	%rd33, %rd29, 16;
	cvt.rn.f64.u64 	%fd11, %rd33;
	st.global.f64 	[%rd31+16], %fd11;
	add.s64 	%rd34, %rd29, 24;
	cvt.rn.f64.u64 	%fd12, %rd34;
	st.global.f64 	[%rd31+24], %fd12;
	add.s32 	%r31, %r31, 4;
$L__BB0_9:
	setp.eq.s32 	%p7, %r4, 0;
	@%p7 bra 	$L__BB0_14;
	setp.eq.s32 	%p8, %r4, 1;
	@%p8 bra 	$L__BB0_12;
	cvt.u64.u32 	%rd35, %r31;
	add.s64 	%rd36, %rd35, %rd3;
	shl.b64 	%rd37, %rd36, 3;
	add.s64 	%rd38, %rd49, %rd37;
	cvt.rn.f64.u64 	%fd13, %rd38;
	mul.wide.u32 	%rd39, %r31, 8;
	add.s64 	%rd40, %rd50, %rd39;
	st.global.f64 	[%rd40], %fd13;
	add.s64 	%rd41, %rd38, 8;
	cvt.rn.f64.u64 	%fd14, %rd41;
	st.global.f64 	[%rd40+8], %fd14;
	add.s32 	%r31, %r31, 2;
$L__BB0_12:
	setp.eq.s32 	%p9, %r6, 0;
	@%p9 bra 	$L__BB0_14;
	cvt.u64.u32 	%rd42, %r31;
	add.s64 	%rd43, %rd42, %rd3;
	shl.b64 	%rd44, %rd43, 3;
	add.s64 	%rd45, %rd49, %rd44;
	cvt.rn.f64.u64 	%fd15, %rd45;
	mul.wide.u32 	%rd46, %r31, 8;
	add.s64 	%rd47, %rd50, %rd46;
	st.global.f64 	[%rd47], %fd15;
$L__BB0_14:
	add.s64 	%rd50, %rd50, %rd18;
	add.s64 	%rd49, %rd49, %rd18;
	add.s32 	%r28, %r28, 1;
	setp.ne.s32 	%p10, %r28, %r17;
	@%p10 bra 	$L__BB0_3;
$L__BB0_15:
	ret;

}
	// .globl	_Z13global_memoryPdiiPyS0_
.visible .entry _Z13global_memoryPdiiPyS0_(
	.param .u64 .ptr .align 1 _Z13global_memoryPdiiPyS0__param_0,
	.param .u32 _Z13global_memoryPdiiPyS0__param_1,
	.param .u32 _Z13global_memoryPdiiPyS0__param_2,
	.param .u64 .ptr .align 1 _Z13global_memoryPdiiPyS0__param_3,
	.param .u64 .ptr .align 1 _Z13global_memoryPdiiPyS0__param_4
)
{
	.reg .pred 	%p<8>;
	.reg .b32 	%r<19>;
	.reg .b64 	%rd<352>;
	.reg .b64 	%fd<114>;

	ld.param.u64 	%rd162, [_Z13global_memoryPdiiPyS0__param_0];
	ld.param.u32 	%r5, [_Z13global_memoryPdiiPyS0__param_1];
	ld.param.u32 	%r6, [_Z13global_memoryPdiiPyS0__param_2];
	cvta.to.global.u64 	%rd163, %rd162;
	mov.u32 	%r7, %ctaid.x;
	mov.u32 	%r8, %ntid.x;
	mov.u32 	%r9, %tid.x;
	mad.lo.s32 	%r10, %r7, %r8, %r9;
	mul.lo.s32 	%r11, %r6, %r10;
	mul.wide.s32 	%rd164, %r11, 8;
	add.s64 	%rd1, %rd163, %rd164;
	add.s64 	%rd333, %rd162, %rd164;
	mov.b64 	%rd167, 0;
	mov.u64 	%rd349, %rd167;
	mov.u64 	%rd351, %rd167;
	mov.u64 	%rd350, %rd167;
	add.s64 	%rd334, %rd333, 8;
	add.s64 	%rd335, %rd333, 16;
	add.s64 	%rd336, %rd333, 24;
	add.s64 	%rd337, %rd333, 32;
	add.s64 	%rd338, %rd333, 40;
	add.s64 	%rd339, %rd333, 48;
	add.s64 	%rd340, %rd333, 56;
	add.s64 	%rd341, %rd333, 64;
	add.s64 	%rd342, %rd333, 72;
	add.s64 	%rd343, %rd333, 80;
	add.s64 	%rd344, %rd333, 88;
	add.s64 	%rd345, %rd333, 96;
	add.s64 	%rd346, %rd333, 104;
	add.s64 	%rd347, %rd333, 112;
	add.s64 	%rd348, %rd333, 120;
	setp.lt.s32 	%p1, %r5, 1;
	@%p1 bra 	$L__BB1_9;
	ld.param.u32 	%r14, [_Z13global_memoryPdiiPyS0__param_1];
	setp.lt.u32 	%p2, %r14, 4;
	@%p2 bra 	$L__BB1_4;
	ld.param.u32 	%r15, [_Z13global_memoryPdiiPyS0__param_1];
	and.b32  	%r12, %r15, 2147483644;
	neg.s32 	%r18, %r12;
$L__BB1_3:
	.pragma "nounroll";
	ld.f64 	%fd1, [%rd333];
	cvt.rzi.u64.f64 	%rd173, %fd1;
	ld.f64 	%fd2, [%rd334];
	cvt.rzi.u64.f64 	%rd174, %fd2;
	ld.f64 	%fd3, [%rd335];
	cvt.rzi.u64.f64 	%rd175, %fd3;
	ld.f64 	%fd4, [%rd336];
	cvt.rzi.u64.f64 	%rd176, %fd4;
	ld.f64 	%fd5, [%rd337];
	cvt.rzi.u64.f64 	%rd177, %fd5;
	ld.f64 	%fd6, [%rd338];
	cvt.rzi.u64.f64 	%rd178, %fd6;
	ld.f64 	%fd7, [%rd339];
	cvt.rzi.u64.f64 	%rd179, %fd7;
	ld.f64 	%fd8, [%rd340];
	cvt.rzi.u64.f64 	%rd180, %fd8;
	ld.f64 	%fd9, [%rd341];
	cvt.rzi.u64.f64 	%rd181, %fd9;
	ld.f64 	%fd10, [%rd342];
	cvt.rzi.u64.f64 	%rd182, %fd10;
	ld.f64 	%fd11, [%rd343];
	cvt.rzi.u64.f64 	%rd183, %fd11;
	ld.f64 	%fd12, [%rd344];
	cvt.rzi.u64.f64 	%rd184, %fd12;
	ld.f64 	%fd13, [%rd345];
	cvt.rzi.u64.f64 	%rd185, %fd13;
	ld.f64 	%fd14, [%rd346];
	cvt.rzi.u64.f64 	%rd186, %fd14;
	ld.f64 	%fd15, [%rd347];
	cvt.rzi.u64.f64 	%rd187, %fd15;
	ld.f64 	%fd16, [%rd348];
	cvt.rzi.u64.f64 	%rd188, %fd16;
	bar.sync 	0;
	ld.f64 	%fd17, [%rd173];
	cvt.rzi.u64.f64 	%rd189, %fd17;
	ld.f64 	%fd18, [%rd174];
	cvt.rzi.u64.f64 	%rd190, %fd18;
	ld.f64 	%fd19, [%rd175];
	cvt.rzi.u64.f64 	%rd191, %fd19;
	ld.f64 	%fd20, [%rd176];
	cvt.rzi.u64.f64 	%rd192, %fd20;
	ld.f64 	%fd21, [%rd177];
	cvt.rzi.u64.f64 	%rd193, %fd21;
	ld.f64 	%fd22, [%rd178];
	cvt.rzi.u64.f64 	%rd194, %fd22;
	ld.f64 	%fd23, [%rd179];
	cvt.rzi.u64.f64 	%rd195, %fd23;
	ld.f64 	%fd24, [%rd180];
	cvt.rzi.u64.f64 	%rd196, %fd24;
	ld.f64 	%fd25, [%rd181];
	cvt.rzi.u64.f64 	%rd197, %fd25;
	ld.f64 	%fd26, [%rd182];
	cvt.rzi.u64.f64 	%rd198, %fd26;
	ld.f64 	%fd27, [%rd183];
	cvt.rzi.u64.f64 	%rd199, %fd27;
	ld.f64 	%fd28, [%rd184];
	cvt.rzi.u64.f64 	%rd200, %fd28;
	ld.f64 	%fd29, [%rd185];
	cvt.rzi.u64.f64 	%rd201, %fd29;
	ld.f64 	%fd30, [%rd186];
	cvt.rzi.u64.f64 	%rd202, %fd30;
	ld.f64 	%fd31, [%rd187];
	cvt.rzi.u64.f64 	%rd203, %fd31;
	ld.f64 	%fd32, [%rd188];
	cvt.rzi.u64.f64 	%rd204, %fd32;
	bar.sync 	0;
	ld.f64 	%fd33, [%rd189];
	cvt.rzi.u64.f64 	%rd205, %fd33;
	ld.f64 	%fd34, [%rd190];
	cvt.rzi.u64.f64 	%rd206, %fd34;
	ld.f64 	%fd35, [%rd191];
	cvt.rzi.u64.f64 	%rd207, %fd35;
	ld.f64 	%fd36, [%rd192];
	cvt.rzi.u64.f64 	%rd208, %fd36;
	ld.f64 	%fd37, [%rd193];
	cvt.rzi.u64.f64 	%rd209, %fd37;
	ld.f64 	%fd38, [%rd194];
	cvt.rzi.u64.f64 	%rd210, %fd38;
	ld.f64 	%fd39, [%rd195];
	cvt.rzi.u64.f64 	%rd211, %fd39;
	ld.f64 	%fd40, [%rd196];
	cvt.rzi.u64.f64 	%rd212, %fd40;
	ld.f64 	%fd41, [%rd197];
	cvt.rzi.u64.f64 	%rd213, %fd41;
	ld.f64 	%fd42, [%rd198];
	cvt.rzi.u64.f64 	%rd214, %fd42;
	ld.f64 	%fd43, [%rd199];
	cvt.rzi.u64.f64 	%rd215, %fd43;
	ld.f64 	%fd44, [%rd200];
	cvt.rzi.u64.f64 	%rd216, %fd44;
	ld.f64 	%fd45, [%rd201];
	cvt.rzi.u64.f64 	%rd217, %fd45;
	ld.f64 	%fd46, [%rd202];
	cvt.rzi.u64.f64 	%rd218, %fd46;
	ld.f64 	%fd47, [%rd203];
	cvt.rzi.u64.f64 	%rd219, %fd47;
	ld.f64 	%fd48, [%rd204];
	cvt.rzi.u64.f64 	%rd220, %fd48;
	bar.sync 	0;
	ld.f64 	%fd49, [%rd205];
	cvt.rzi.u64.f64 	%rd333, %fd49;
	ld.f64 	%fd50, [%rd206];
	cvt.rzi.u64.f64 	%rd334, %fd50;
	ld.f64 	%fd51, [%rd207];
	cvt.rzi.u64.f64 	%rd335, %fd51;
	ld.f64 	%fd52, [%rd208];
	cvt.rzi.u64.f64 	%rd336, %fd52;
	ld.f64 	%fd53, [%rd209];
	cvt.rzi.u64.f64 	%rd337, %fd53;
	ld.f64 	%fd54, [%rd210];
	cvt.rzi.u64.f64 	%rd338, %fd54;
	ld.f64 	%fd55, [%rd211];
	cvt.rzi.u64.f64 	%rd339, %fd55;
	ld.f64 	%fd56, [%rd212];
	cvt.rzi.u64.f64 	%rd340, %fd56;
	ld.f64 	%fd57, [%rd213];
	cvt.rzi.u64.f64 	%rd341, %fd57;
	ld.f64 	%fd58, [%rd214];
	cvt.rzi.u64.f64 	%rd342, %fd58;
	ld.f64 	%fd59, [%rd215];
	cvt.rzi.u64.f64 	%rd343, %fd59;
	ld.f64 	%fd60, [%rd216];
	cvt.rzi.u64.f64 	%rd344, %fd60;
	ld.f64 	%fd61, [%rd217];
	cvt.rzi.u64.f64 	%rd345, %fd61;
	ld.f64 	%fd62, [%rd218];
	cvt.rzi.u64.f64 	%rd346, %fd62;
	ld.f64 	%fd63, [%rd219];
	cvt.rzi.u64.f64 	%rd347, %fd63;
	ld.f64 	%fd64, [%rd220];
	cvt.rzi.u64.f64 	%rd348, %fd64;
	bar.sync 	0;
	add.s32 	%r18, %r18, 4;
	setp.ne.s32 	%p3, %r18, 0;
	@%p3 bra 	$L__BB1_3;
$L__BB1_4:
	ld.param.u32 	%r16, [_Z13global_memoryPdiiPyS0__param_1];
	and.b32  	%r4, %r16, 3;
	setp.eq.s32 	%p4, %r4, 0;
	@%p4 bra 	$L__BB1_9;
	setp.eq.s32 	%p5, %r4, 1;
	@%p5 bra 	$L__BB1_7;
	ld.f64 	%fd65, [%rd333];
	cvt.rzi.u64.f64 	%rd222, %fd65;
	ld.f64 	%fd66, [%rd334];
	cvt.rzi.u64.f64 	%rd223, %fd66;
	ld.f64 	%fd67, [%rd335];
	cvt.rzi.u64.f64 	%rd224, %fd67;
	ld.f64 	%fd68, [%rd336];
	cvt.rzi.u64.f64 	%rd225, %fd68;
	ld.f64 	%fd69, [%rd337];
	cvt.rzi.u64.f64 	%rd226, %fd69;
	ld.f64 	%fd70, [%rd338];
	cvt.rzi.u64.f64 	%rd227, %fd70;
	ld.f64 	%fd71, [%rd339];
	cvt.rzi.u64.f64 	%rd228, %fd71;
	ld.f64 	%fd72, [%rd340];
	cvt.rzi.u64.f64 	%rd229, %fd72;
	ld.f64 	%fd73, [%rd341];
	cvt.rzi.u64.f64 	%rd230, %fd73;
	ld.f64 	%fd74, [%rd342];
	cvt.rzi.u64.f64 	%rd231, %fd74;
	ld.f64 	%fd75, [%rd343];
	cvt.rzi.u64.f64 	%rd232, %fd75;
	ld.f64 	%fd76, [%rd344];
	cvt.rzi.u64.f64 	%rd233, %fd76;
	ld.f64 	%fd77, [%rd345];
	cvt.rzi.u64.f64 	%rd234, %fd77;
	ld.f64 	%fd78, [%rd346];
	cvt.rzi.u64.f64 	%rd235, %fd78;
	ld.f64 	%fd79, [%rd347];
	cvt.rzi.u64.f64 	%rd236, %fd79;
	ld.f64 	%fd80, [%rd348];
	cvt.rzi.u64.f64 	%rd237, %fd80;
	bar.sync 	0;
	ld.f64 	%fd81, [%rd222];
	ld.f64 	%fd82, [%rd223];
	ld.f64 	%fd83, [%rd224];
	ld.f64 	%fd84, [%rd225];
	ld.f64 	%fd85, [%rd226];
	ld.f64 	%fd86, [%rd227];
	ld.f64 	%fd87, [%rd228];
	ld.f64 	%fd88, [%rd229];
	ld.f64 	%fd89, [%rd230];
	ld.f64 	%fd90, [%rd231];
	ld.f64 	%fd91, [%rd232];
	ld.f64 	%fd92, [%rd233];
	ld.f64 	%fd93, [%rd234];
	ld.f64 	%fd94, [%rd235];
	ld.f64 	%fd95, [%rd236];
	ld.f64 	%fd96, [%rd237];
	bar.sync 	0;
	cvt.rzi.u64.f64 	%rd333, %fd81;
	cvt.rzi.u64.f64 	%rd334, %fd82;
	cvt.rzi.u64.f64 	%rd335, %fd83;
	cvt.rzi.u64.f64 	%rd336, %fd84;
	cvt.rzi.u64.f64 	%rd337, %fd85;
	cvt.rzi.u64.f64 	%rd338, %fd86;
	cvt.rzi.u64.f64 	%rd339, %fd87;
	cvt.rzi.u64.f64 	%rd340, %fd88;
	cvt.rzi.u64.f64 	%rd341, %fd89;
	cvt.rzi.u64.f64 	%rd342, %fd90;
	cvt.rzi.u64.f64 	%rd343, %fd91;
	cvt.rzi.u64.f64 	%rd344, %fd92;
	cvt.rzi.u64.f64 	%rd345, %fd93;
	cvt.rzi.u64.f64 	%rd346, %fd94;
	cvt.rzi.u64.f64 	%rd347, %fd95;
	cvt.rzi.u64.f64 	%rd348, %fd96;
$L__BB1_7:
	ld.param.u32 	%r17, [_Z13global_memoryPdiiPyS0__param_1];
	and.b32  	%r13, %r17, 1;
	setp.eq.b32 	%p6, %r13, 1;
	not.pred 	%p7, %p6;
	@%p7 bra 	$L__BB1_9;
	ld.f64 	%fd97, [%rd333];
	cvt.rzi.u64.f64 	%rd333, %fd97;
	ld.f64 	%fd98, [%rd334];
	cvt.rzi.u64.f64 	%rd334, %fd98;
	ld.f64 	%fd99, [%rd335];
	cvt.rzi.u64.f64 	%rd335, %fd99;
	ld.f64 	%fd100, [%rd336];
	cvt.rzi.u64.f64 	%rd336, %fd100;
	ld.f64 	%fd101, [%rd337];
	cvt.rzi.u64.f64 	%rd337, %fd101;
	ld.f64 	%fd102, [%rd338];
	cvt.rzi.u64.f64 	%rd338, %fd102;
	ld.f64 	%fd103, [%rd339];
	cvt.rzi.u64.f64 	%rd339, %fd103;
	ld.f64 	%fd104, [%rd340];
	cvt.rzi.u64.f64 	%rd340, %fd104;
	ld.f64 	%fd105, [%rd341];
	cvt.rzi.u64.f64 	%rd341, %fd105;
	ld.f64 	%fd106, [%rd342];
	cvt.rzi.u64.f64 	%rd342, %fd106;
	ld.f64 	%fd107, [%rd343];
	cvt.rzi.u64.f64 	%rd343, %fd107;
	ld.f64 	%fd108, [%rd344];
	cvt.rzi.u64.f64 	%rd344, %fd108;
	ld.f64 	%fd109, [%rd345];
	cvt.rzi.u64.f64 	%rd345, %fd109;
	ld.f64 	%fd110, [%rd346];
	cvt.rzi.u64.f64 	%rd346, %fd110;
	ld.f64 	%fd111, [%rd347];
	cvt.rzi.u64.f64 	%rd347, %fd111;
	ld.f64 	%fd112, [%rd348];
	cvt.rzi.u64.f64 	%rd348, %fd112;
	bar.sync 	0;
$L__BB1_9:
	add.s64 	%rd238, %rd334, %rd333;
	add.s64 	%rd239, %rd238, %rd335;
	add.s64 	%rd240, %rd239, %rd336;
	add.s64 	%rd241, %rd240, %rd337;
	add.s64 	%rd242, %rd241, %rd338;
	add.s64 	%rd243, %rd242, %rd339;
	add.s64 	%rd244, %rd243, %rd340;
	add.s64 	%rd245, %rd244, %rd341;
	add.s64 	%rd246, %rd245, %rd342;
	add.s64 	%rd247, %rd246, %rd343;
	add.s64 	%rd248, %rd247, %rd344;
	add.s64 	%rd249, %rd248, %rd345;
	add.s64 	%rd250, %rd249, %rd346;
	add.s64 	%rd251, %rd250, %rd347;
	add.s64 	%rd252, %rd251, %rd348;
	cvt.rn.f64.u64 	%fd113, %rd252;
	st.global.f64 	[%rd1], %fd113;
	ret;

}
	// .globl	_Z16register_latencyiPy
.visible .entry _Z16register_latencyiPy(
	.param .u32 _Z16register_latencyiPy_param_0,
	.param .u64 .ptr .align 1 _Z16register_latencyiPy_param_1
)
{
	.reg .pred 	%p<6>;
	.reg .b32 	%r<46>;
	.reg .b64 	%rd<29>;

	ld.param.u32 	%r8, [_Z16register_latencyiPy_param_0];
	ld.param.u64 	%rd8, [_Z16register_latencyiPy_param_1];
	setp.lt.s32 	%p1, %r8, 1;
	mov.b64 	%rd28, 0;
	@%p1 bra 	$L__BB2_7;
	and.b32  	%r1, %r8, 3;
	setp.lt.u32 	%p2, %r8, 4;
	mov.b64 	%rd28, 0;
	@%p2 bra 	$L__BB2_4;
	and.b32  	%r9, %r8, 2147483644;
	neg.s32 	%r44, %r9;
	mov.b64 	%rd28, 0;
$L__BB2_3:
	mov.b32 	%r28, 2;
	mov.b32 	%r29, 3;
	// begin inline asm
	{
	mov.u32 %r10, %clock;
	mad.lo.s32 %r11, %r28, %r29, %r11;
	mad.lo.s32 %r11, %r28, %r29, %r11;
	mad.lo.s32 %r11, %r28, %r29, %r11;
	mad.lo.s32 %r11, %r28, %r29, %r11;
	mad.lo.s32 %r11, %r28, %r29, %r11;
	mad.lo.s32 %r11, %r28, %r29, %r11;
	mad.lo.s32 %r11, %r28, %r29, %r11;
	mad.lo.s32 %r11, %r28, %r29, %r11;
	mad.lo.s32 %r11, %r28, %r29, %r11;
	mad.lo.s32 %r11, %r28, %r29, %r11;
	mov.u32 %r12, %clock;
	}
	// end inline asm
	sub.s32 	%r30, %r12, %r10;
	cvt.s64.s32 	%rd13, %r30;
	add.s64 	%rd14, %rd28, %rd13;
	// begin inline asm
	{
	mov.u32 %r15, %clock;
	mad.lo.s32 %r16, %r28, %r29, %r16;
	mad.lo.s32 %r16, %r28, %r29, %r16;
	mad.lo.s32 %r16, %r28, %r29, %r16;
	mad.lo.s32 %r16, %r28, %r29, %r16;
	mad.lo.s32 %r16, %r28, %r29, %r16;
	mad.lo.s32 %r16, %r28, %r29, %r16;
	mad.lo.s32 %r16, %r28, %r29, %r16;
	mad.lo.s32 %r16, %r28, %r29, %r16;
	mad.lo.s32 %r16, %r28, %r29, %r16;
	mad.lo.s32 %r16, %r28, %r29, %r16;
	mov.u32 %r17, %clock;
	}
	// end inline asm
	sub.s32 	%r31, %r17, %r15;
	cvt.s64.s32 	%rd15, %r31;
	add.s64 	%rd16, %rd14, %rd15;
	// begin inline asm
	{
	mov.u32 %r20, %clock;
	mad.lo.s32 %r21, %r28, %r29, %r21;
	mad.lo.s32 %r21, %r28, %r29, %r21;
	mad.lo.s32 %r21, %r28, %r29, %r21;
	mad.lo.s32 %r21, %r28, %r29, %r21;
	mad.lo.s32 %r21, %r28, %r29, %r21;
	mad.lo.s32 %r21, %r28, %r29, %r21;
	mad.lo.s32 %r21, %r28, %r29, %r21;
	mad.lo.s32 %r21, %r28, %r29, %r21;
	mad.lo.s32 %r21, %r28, %r29, %r21;
	mad.lo.s32 %r21, %r28, %r29, %r21;
	mov.u32 %r22, %clock;
	}
	// end inline asm
	sub.s32 	%r32, %r22, %r20;
	cvt.s64.s32 	%rd17, %r32;
	add.s64 	%rd18, %rd16, %rd17;
	// begin inline asm
	{
	mov.u32 %r25, %clock;
	mad.lo.s32 %r26, %r28, %r29, %r26;
	mad.lo.s32 %r26, %r28, %r29, %r26;
	mad.lo.s32 %r26, %r28, %r29, %r26;
	mad.lo.s32 %r26, %r28, %r29, %r26;
	mad.lo.s32 %r26, %r28, %r29, %r26;
	mad.lo.s32 %r26, %r28, %r29, %r26;
	mad.lo.s32 %r26, %r28, %r29, %r26;
	mad.lo.s32 %r26, %r28, %r29, %r26;
	mad.lo.s32 %r26, %r28, %r29, %r26;
	mad.lo.s32 %r26, %r28, %r29, %r26;
	mov.u32 %r27, %clock;
	}
	// end inline asm
	sub.s32 	%r33, %r27, %r25;
	cvt.s64.s32 	%rd19, %r33;
	add.s64 	%rd28, %rd18, %rd19;
	add.s32 	%r44, %r44, 4;
	setp.ne.s32 	%p3, %r44, 0;
	@%p3 bra 	$L__BB2_3;
$L__BB2_4:
	setp.eq.s32 	%p4, %r1, 0;
	@%p4 bra 	$L__BB2_7;
	neg.s32 	%r45, %r1;
$L__BB2_6:
	.pragma "nounroll";
	mov.b32 	%r37, 2;
	mov.b32 	%r38, 3;
	// begin inline asm
	{
	mov.u32 %r34, %clock;
	mad.lo.s32 %r35, %r37, %r38, %r35;
	mad.lo.s32 %r35, %r37, %r38, %r35;
	mad.lo.s32 %r35, %r37, %r38, %r35;
	mad.lo.s32 %r35, %r37, %r38, %r35;
	mad.lo.s32 %r35, %r37, %r38, %r35;
	mad.lo.s32 %r35, %r37, %r38, %r35;
	mad.lo.s32 %r35, %r37, %r38, %r35;
	mad.lo.s32 %r35, %r37, %r38, %r35;
	mad.lo.s32 %r35, %r37, %r38, %r35;
	mad.lo.s32 %r35, %r37, %r38, %r35;
	mov.u32 %r36, %clock;
	}
	// end inline asm
	sub.s32 	%r39, %r36, %r34;
	cvt.s64.s32 	%rd20, %r39;
	add.s64 	%rd28, %rd28, %rd20;
	add.s32 	%r45, %r45, 1;
	setp.ne.s32 	%p5, %r45, 0;
	@%p5 bra 	$L__BB2_6;
$L__BB2_7:
	cvta.to.global.u64 	%rd21, %rd8;
	mov.u32 	%r40, %tid.x;
	mov.u32 	%r41, %ntid.x;
	mov.u32 	%r42, %ctaid.x;
	mad.lo.s32 	%r43, %r42, %r41, %r40;
	mul.wide.s32 	%rd22, %r43, 8;
	add.s64 	%rd23, %rd21, %rd22;
	st.global.u64 	[%rd23], %rd28;
	ret;

}
	// .globl	_Z12gl2r_latencyiPyS_Pd
.visible .entry _Z12gl2r_latencyiPyS_Pd(
	.param .u32 _Z12gl2r_latencyiPyS_Pd_param_0,
	.param .u64 .ptr .align 1 _Z12gl2r_latencyiPyS_Pd_param_1,
	.param .u64 .ptr .align 1 _Z12gl2r_latencyiPyS_Pd_param_2,
	.param .u64 .ptr .align 1 _Z12gl2r_latencyiPyS_Pd_param_3
)
{
	.reg .pred 	%p<8>;
	.reg .b32 	%r<17>;
	.reg .b64 	%rd<20>;
	.reg .b64 	%fd<295>;

	ld.param.u32 	%r6, [_Z12gl2r_latencyiPyS_Pd_param_0];
	mov.u32 	%r7, %ctaid.x;
	mov.u32 	%r8, %ntid.x;
	mov.u32 	%r9, %tid.x;
	mad.lo.s32 	%r1, %r7, %r8, %r9;
	setp.lt.s32 	%p1, %r6, 1;
	@%p1 bra 	$L__BB3_10;
	setp.lt.u32 	%p2, %r6, 4;
	@%p2 bra 	$L__BB3_4;
	and.b32  	%r10, %r6, 2147483644;
	neg.s32 	%r16, %r10;
	shl.b32 	%r11, %r1, 5;
	mul.wide.s32 	%rd3, %r11, 8;
$L__BB3_3:
	.pragma "nounroll";
	ld.param.u64 	%rd16, [_Z12gl2r_latencyiPyS_Pd_param_3];
	bar.sync 	0;
	bar.sync 	0;
	bar.sync 	0;
	cvta.to.global.u64 	%rd2, %rd16;
	add.s64 	%rd4, %rd2, %rd3;
	ld.global.f64 	%fd265, [%rd4];
	ld.global.f64 	%fd266, [%rd4+8];
	ld.global.f64 	%fd267, [%rd4+16];
	ld.global.f64 	%fd268, [%rd4+24];
	ld.global.f64 	%fd269, [%rd4+32];
	ld.global.f64 	%fd270, [%rd4+40];
	ld.global.f64 	%fd271, [%rd4+48];
	ld.global.f64 	%fd272, [%rd4+56];
	ld.global.f64 	%fd273, [%rd4+64];
	ld.global.f64 	%fd274, [%rd4+72];
	ld.global.f64 	%fd275, [%rd4+80];
	ld.global.f64 	%fd276, [%rd4+88];
	ld.global.f64 	%fd277, [%rd4+96];
	ld.global.f64 	%fd278, [%rd4+104];
	ld.global.f64 	%fd279, [%rd4+112];
	ld.global.f64 	%fd280, [%rd4+120];
	ld.global.f64 	%fd281, [%rd4+128];
	ld.global.f64 	%fd282, [%rd4+136];
	ld.global.f64 	%fd283, [%rd4+144];
	ld.global.f64 	%fd284, [%rd4+152];
	ld.global.f64 	%fd285, [%rd4+160];
	ld.global.f64 	%fd286, [%rd4+168];
	ld.global.f64 	%fd287, [%rd4+176];
	ld.global.f64 	%fd288, [%rd4+184];
	ld.global.f64 	%fd289, [%rd4+192];
	ld.global.f64 	%fd290, [%rd4+200];
	ld.global.f64 	%fd291, [%rd4+208];
	ld.global.f64 	%fd292, [%rd4+216];
	ld.global.f64 	%fd293, [%rd4+224];
	bar.sync 	0;
	add.s32 	%r16, %r16, 4;
	setp.ne.s32 	%p3, %r16, 0;
	@%p3 bra 	$L__BB3_3;
$L__BB3_4:
	and.b32  	%r5, %r6, 3;
	setp.eq.s32 	%p4, %r5, 0;
	@%p4 bra 	$L__BB3_9;
	setp.eq.s32 	%p5, %r5, 1;
	@%p5 bra 	$L__BB3_7;
	ld.param.u64 	%rd17, [_Z12gl2r_latencyiPyS_Pd_param_3];
	bar.sync 	0;
	cvta.to.global.u64 	%rd5, %rd17;
	shl.b32 	%r12, %r1, 5;
	mul.wide.s32 	%rd6, %r12, 8;
	add.s64 	%rd7, %rd5, %rd6;
	ld.global.f64 	%fd265, [%rd7];
	ld.global.f64 	%fd266, [%rd7+8];
	ld.global.f64 	%fd267, [%rd7+16];
	ld.global.f64 	%fd268, [%rd7+24];
	ld.global.f64 	%fd269, [%rd7+32];
	ld.global.f64 	%fd270, [%rd7+40];
	ld.global.f64 	%fd271, [%rd7+48];
	ld.global.f64 	%fd272, [%rd7+56];
	ld.global.f64 	%fd273, [%rd7+64];
	ld.global.f64 	%fd274, [%rd7+72];
	ld.global.f64 	%fd275, [%rd7+80];
	ld.global.f64 	%fd276, [%rd7+88];
	ld.global.f64 	%fd277, [%rd7+96];
	ld.global.f64 	%fd278, [%rd7+104];
	ld.global.f64 	%fd279, [%rd7+112];
	ld.global.f64 	%fd280, [%rd7+120];
	ld.global.f64 	%fd281, [%rd7+128];
	ld.global.f64 	%fd282, [%rd7+136];
	ld.global.f64 	%fd283, [%rd7+144];
	ld.global.f64 	%fd284, [%rd7+152];
	ld.global.f64 	%fd285, [%rd7+160];
	ld.global.f64 	%fd286, [%rd7+168];
	ld.global.f64 	%fd287, [%rd7+176];
	ld.global.f64 	%fd288, [%rd7+184];
	ld.global.f64 	%fd289, [%rd7+192];
	ld.global.f64 	%fd290, [%rd7+200];
	ld.global.f64 	%fd291, [%rd7+208];
	ld.global.f64 	%fd292, [%rd7+216];
	ld.global.f64 	%fd293, [%rd7+224];
	bar.sync 	0;
$L__BB3_7:
	and.b32  	%r13, %r6, 1;
	setp.eq.b32 	%p6, %r13, 1;
	not.pred 	%p7, %p6;
	@%p7 bra 	$L__BB3_9;
	ld.param.u64 	%rd18, [_Z12gl2r_latencyiPyS_Pd_param_3];
	cvta.to.global.u64 	%rd8, %rd18;
	shl.b32 	%r14, %r1, 5;
	mul.wide.s32 	%rd9, %r14, 8;
	add.s64 	%rd10, %rd8, %rd9;
	ld.global.f64 	%fd265, [%rd10];
	ld.global.f64 	%fd266, [%rd10+8];
	ld.global.f64 	%fd267, [%rd10+16];
	ld.global.f64 	%fd268, [%rd10+24];
	ld.global.f64 	%fd269, [%rd10+32];
	ld.global.f64 	%fd270, [%rd10+40];
	ld.global.f64 	%fd271, [%rd10+48];
	ld.global.f64 	%fd272, [%rd10+56];
	ld.global.f64 	%fd273, [%rd10+64];
	ld.global.f64 	%fd274, [%rd10+72];
	ld.global.f64 	%fd275, [%rd10+80];
	ld.global.f64 	%fd276, [%rd10+88];
	ld.global.f64 	%fd277, [%rd10+96];
	ld.global.f64 	%fd278, [%rd10+104];
	ld.global.f64 	%fd279, [%rd10+112];
	ld.global.f64 	%fd280, [%rd10+120];
	ld.global.f64 	%fd281, [%rd10+128];
	ld.global.f64 	%fd282, [%rd10+136];
	ld.global.f64 	%fd283, [%rd10+144];
	ld.global.f64 	%fd284, [%rd10+152];
	ld.global.f64 	%fd285, [%rd10+160];
	ld.global.f64 	%fd286, [%rd10+168];
	ld.global.f64 	%fd287, [%rd10+176];
	ld.global.f64 	%fd288, [%rd10+184];
	ld.global.f64 	%fd289, [%rd10+192];
	ld.global.f64 	%fd290, [%rd10+200];
	ld.global.f64 	%fd291, [%rd10+208];
	ld.global.f64 	%fd292, [%rd10+216];
	ld.global.f64 	%fd293, [%rd10+224];
	bar.sync 	0;
$L__BB3_9:
	add.f64 	%fd180, %fd265, %fd266;
	add.f64 	%fd181, %fd267, %fd268;
	add.f64 	%fd182, %fd269, %fd270;
	add.f64 	%fd183, %fd271, %fd272;
	add.f64 	%fd184, %fd273, %fd274;
	add.f64 	%fd185, %fd275, %fd276;
	add.f64 	%fd186, %fd277, %fd278;
	add.f64 	%fd187, %fd279, %fd280;
	add.f64 	%fd188, %fd281, %fd282;
	add.f64 	%fd189, %fd283, %fd284;
	add.f64 	%fd190, %fd285, %fd286;
	add.f64 	%fd191, %fd287, %fd288;
	add.f64 	%fd192, %fd289, %fd290;
	add.f64 	%fd193, %fd291, %fd292;
	add.f64 	%fd194, %fd180, %fd181;
	add.f64 	%fd195, %fd182, %fd183;
	add.f64 	%fd196, %fd184, %fd185;
	add.f64 	%fd197, %fd186, %fd187;
	add.f64 	%fd198, %fd188, %fd189;
	add.f64 	%fd199, %fd190, %fd191;
	add.f64 	%fd200, %fd192, %fd193;
	add.f64 	%fd201, %fd194, %fd195;
	add.f64 	%fd202, %fd196, %fd197;
	add.f64 	%fd203, %fd198, %fd199;
	add.f64 	%fd204, %fd293, %fd200;
	add.f64 	%fd205, %fd201, %fd202;
	add.f64 	%fd206, %fd203, %fd204;
	add.f64 	%fd294, %fd205, %fd206;
$L__BB3_10:
	ld.param.u64 	%rd19, [_Z12gl2r_latencyiPyS_Pd_param_3];
	cvta.to.global.u64 	%rd11, %rd19;
	shl.b32 	%r15, %r1, 5;
	mul.wide.s32 	%rd12, %r15, 8;
	add.s64 	%rd13, %rd11, %rd12;
	mul.wide.s32 	%rd14, %r1, 8;
	add.s64 	%rd15, %rd13, %rd14;
	st.global.f64 	[%rd15], %fd294;
	ret;

}
	// .globl	_Z11ILP_latencyiPyPd
.visible .entry _Z11ILP_latencyiPyPd(
	.param .u32 _Z11ILP_latencyiPyPd_param_0,
	.param .u64 .ptr .align 1 _Z11ILP_latencyiPyPd_param_1,
	.param .u64 .ptr .align 1 _Z11ILP_latencyiPyPd_param_2
)
{
	.reg .pred 	%p<6>;
	.reg .b32 	%r<170>;
	.reg .b64 	%rd<34>;
	.reg .b64 	%fd<5>;

	ld.param.u32 	%r56, [_Z11ILP_latencyiPyPd_param_0];
	ld.param.u64 	%rd9, [_Z11ILP_latencyiPyPd_param_1];
	ld.param.u64 	%rd10, [_Z11ILP_latencyiPyPd_param_2];
	setp.lt.s32 	%p1, %r56, 1;
	mov.f64 	%fd4, 0d404B800000000000;
	mov.b64 	%rd32, 0;
	@%p1 bra 	$L__BB4_8;
	and.b32  	%r1, %r56, 3;
	setp.lt.u32 	%p2, %r56, 4;
	mov.b64 	%rd32, 0;
	@%p2 bra 	$L__BB4_4;
	and.b32  	%r69, %r56, 2147483644;
	neg.s32 	%r148, %r69;
	mov.b64 	%rd32, 0;
$L__BB4_3:
	// begin inline asm
	{
	mov.u32 %r70, %clock;
	mad.lo.s32 %r71, %r71, %r71, %r71;
	mad.lo.s32 %r72, %r72, %r72, %r72;
	mad.lo.s32 %r73, %r73, %r73, %r73;
	mad.lo.s32 %r74, %r74, %r74, %r74;
	mad.lo.s32 %r75, %r75, %r75, %r75;
	mad.lo.s32 %r76, %r76, %r76, %r76;
	mad.lo.s32 %r77, %r77, %r77, %r77;
	mad.lo.s32 %r78, %r78, %r78, %r78;
	mad.lo.s32 %r79, %r79, %r79, %r79;
	mad.lo.s32 %r80, %r80, %r80, %r80;
	mov.u32 %r81, %clock;
	}
	// end inline asm
	sub.s32 	%r118, %r81, %r70;
	cvt.s64.s32 	%rd15, %r118;
	add.s64 	%rd16, %rd32, %rd15;
	// begin inline asm
	{
	mov.u32 %r82, %clock;
	mad.lo.s32 %r83, %r83, %r83, %r83;
	mad.lo.s32 %r84, %r84, %r84, %r84;
	mad.lo.s32 %r85, %r85, %r85, %r85;
	mad.lo.s32 %r86, %r86, %r86, %r86;
	mad.lo.s32 %r87, %r87, %r87, %r87;
	mad.lo.s32 %r88, %r88, %r88, %r88;
	mad.lo.s32 %r89, %r89, %r89, %r89;
	mad.lo.s32 %r90, %r90, %r90, %r90;
	mad.lo.s32 %r91, %r91, %r91, %r91;
	mad.lo.s32 %r92, %r92, %r92, %r92;
	mov.u32 %r93, %clock;
	}
	// end inline asm
	sub.s32 	%r119, %r93, %r82;
	cvt.s64.s32 	%rd17, %r119;
	add.s64 	%rd18, %rd16, %rd17;
	// begin inline asm
	{
	mov.u32 %r94, %clock;
	mad.lo.s32 %r95, %r95, %r95, %r95;
	mad.lo.s32 %r96, %r96, %r96, %r96;
	mad.lo.s32 %r97, %r97, %r97, %r97;
	mad.lo.s32 %r98, %r98, %r98, %r98;
	mad.lo.s32 %r99, %r99, %r99, %r99;
	mad.lo.s32 %r100, %r100, %r100, %r100;
	mad.lo.s32 %r101, %r101, %r101, %r101;
	mad.lo.s32 %r102, %r102, %r102, %r102;
	mad.lo.s32 %r103, %r103, %r103, %r103;
	mad.lo.s32 %r104, %r104, %r104, %r104;
	mov.u32 %r105, %clock;
	}
	// end inline asm
	sub.s32 	%r120, %r105, %r94;
	cvt.s64.s32 	%rd19, %r120;
	add.s64 	%rd20, %rd18, %rd19;
	// begin inline asm
	{
	mov.u32 %r106, %clock;
	mad.lo.s32 %r160, %r160, %r160, %r160;
	mad.lo.s32 %r161, %r161, %r161, %r161;
	mad.lo.s32 %r162, %r162, %r162, %r162;
	mad.lo.s32 %r163, %r163, %r163, %r163;
	mad.lo.s32 %r164, %r164, %r164, %r164;
	mad.lo.s32 %r165, %r165, %r165, %r165;
	mad.lo.s32 %r166, %r166, %r166, %r166;
	mad.lo.s32 %r167, %r167, %r167, %r167;
	mad.lo.s32 %r168, %r168, %r168, %r168;
	mad.lo.s32 %r169, %r169, %r169, %r169;
	mov.u32 %r117, %clock;
	}
	// end inline asm
	sub.s32 	%r121, %r117, %r106;
	cvt.s64.s32 	%rd21, %r121;
	add.s64 	%rd32, %rd20, %rd21;
	add.s32 	%r148, %r148, 4;
	setp.ne.s32 	%p3, %r148, 0;
	@%p3 bra 	$L__BB4_3;
$L__BB4_4:
	setp.eq.s32 	%p4, %r1, 0;
	@%p4 bra 	$L__BB4_7;
	neg.s32 	%r159, %r1;
$L__BB4_6:
	.pragma "nounroll";
	// begin inline asm
	{
	mov.u32 %r122, %clock;
	mad.lo.s32 %r160, %r160, %r160, %r160;
	mad.lo.s32 %r161, %r161, %r161, %r161;
	mad.lo.s32 %r162, %r162, %r162, %r162;
	mad.lo.s32 %r163, %r163, %r163, %r163;
	mad.lo.s32 %r164, %r164, %r164, %r164;
	mad.lo.s32 %r165, %r165, %r165, %r165;
	mad.lo.s32 %r166, %r166, %r166, %r166;
	mad.lo.s32 %r167, %r167, %r167, %r167;
	mad.lo.s32 %r168, %r168, %r168, %r168;
	mad.lo.s32 %r169, %r169, %r169, %r169;
	mov.u32 %r133, %clock;
	}
	// end inline asm
	sub.s32 	%r134, %r133, %r122;
	cvt.s64.s32 	%rd22, %r134;
	add.s64 	%rd32, %rd32, %rd22;
	add.s32 	%r159, %r159, 1;
	setp.ne.s32 	%p5, %r159, 0;
	@%p5 bra 	$L__BB4_6;
$L__BB4_7:
	add.s32 	%r135, %r165, %r166;
	add.s32 	%r136, %r135, %r164;
	add.s32 	%r137, %r136, %r163;
	add.s32 	%r138, %r137, %r162;
	add.s32 	%r139, %r138, %r161;
	add.s32 	%r140, %r139, %r160;
	add.s32 	%r141, %r140, %r167;
	add.s32 	%r142, %r141, %r168;
	add.s32 	%r143, %r142, %r169;
	cvt.rn.f64.s32 	%fd4, %r143;
$L__BB4_8:
	cvta.to.global.u64 	%rd23, %rd9;
	cvta.to.global.u64 	%rd24, %rd10;
	mov.u32 	%r144, %tid.x;
	mov.u32 	%r145, %ntid.x;
	mov.u32 	%r146, %ctaid.x;
	mad.lo.s32 	%r147, %r146, %r145, %r144;
	mul.wide.s32 	%rd25, %r147, 8;
	add.s64 	%rd26, %rd23, %rd25;
	st.global.u64 	[%rd26], %rd32;
	add.s64 	%rd27, %rd24, %rd25;
	st.global.f64 	[%rd27], %fd4;
	ret;

}
	// .globl	_Z12gl2s_latencyiPyPd
.visible .entry _Z12gl2s_latencyiPyPd(
	.param .u32 _Z12gl2s_latencyiPyPd_param_0,
	.param .u64 .ptr .align 1 _Z12gl2s_latencyiPyPd_param_1,
	.param .u64 .ptr .align 1 _Z12gl2s_latencyiPyPd_param_2
)
{
	.reg .pred 	%p<10>;
	.reg .b32 	%r<29>;
	.reg .b64 	%rd<115>;
	.reg .b64 	%fd<136>;
	// demoted variable
	.shared .align 8 .b8 _ZZ12gl2s_latencyiPyPdE1a[2048];
	ld.param.u32 	%r7, [_Z12gl2s_latencyiPyPd_param_0];
	mov.u32 	%r8, %ctaid.x;
	mov.u32 	%r9, %ntid.x;
	mov.u32 	%r10, %tid.x;
	mad.lo.s32 	%r1, %r8, %r9, %r10;
	setp.lt.s32 	%p1, %r7, 1;
	mov.b64 	%rd114, 0;
	@%p1 bra 	$L__BB5_12;
	setp.lt.u32 	%p2, %r7, 8;
	mov.b64 	%rd114, 0;
	@%p2 bra 	$L__BB5_4;
	and.b32  	%r11, %r7, 2147483640;
	neg.s32 	%r28, %r11;
	mov.b64 	%rd114, 0;
	shl.b32 	%r12, %r1, 6;
	mov.u32 	%r13, _ZZ12gl2s_latencyiPyPdE1a;
	add.s32 	%r14, %r13, %r12;
$L__BB5_3:
	.pragma "nounroll";
	ld.param.u64 	%rd102, [_Z12gl2s_latencyiPyPd_param_2];
	// begin inline asm
	mov.u64 	%rd19, %clock64;
	// end inline asm
	cvta.to.global.u64 	%rd35, %rd102;
	ld.global.f64 	%fd1, [%rd35];
	st.shared.f64 	[%r14], %fd1;
	ld.global.f64 	%fd2, [%rd35+8];
	st.shared.f64 	[%r14+8], %fd2;
	ld.global.f64 	%fd3, [%rd35+16];
	st.shared.f64 	[%r14+16], %fd3;
	ld.global.f64 	%fd4, [%rd35+24];
	st.shared.f64 	[%r14+24], %fd4;
	ld.global.f64 	%fd5, [%rd35+32];
	st.shared.f64 	[%r14+32], %fd5;
	ld.global.f64 	%fd6, [%rd35+40];
	st.shared.f64 	[%r14+40], %fd6;
	ld.global.f64 	%fd7, [%rd35+48];
	st.shared.f64 	[%r14+48], %fd7;
	ld.global.f64 	%fd8, [%rd35+56];
	st.shared.f64 	[%r14+56], %fd8;
	bar.sync 	0;
	// begin inline asm
	mov.u64 	%rd20, %clock64;
	// end inline asm
	sub.s64 	%rd36, %rd20, %rd19;
	cvt.s64.s32 	%rd37, %rd36;
	add.s64 	%rd38, %rd37, %rd114;
	// begin inline asm
	mov.u64 	%rd21, %clock64;
	// end inline asm
	ld.global.f64 	%fd9, [%rd35];
	st.shared.f64 	[%r14], %fd9;
	ld.global.f64 	%fd10, [%rd35+8];
	st.shared.f64 	[%r14+8], %fd10;
	ld.global.f64 	%fd11, [%rd35+16];
	st.shared.f64 	[%r14+16], %fd11;
	ld.global.f64 	%fd12, [%rd35+24];
	st.shared.f64 	[%r14+24], %fd12;
	ld.global.f64 	%fd13, [%rd35+32];
	st.shared.f64 	[%r14+32], %fd13;
	ld.global.f64 	%fd14, [%rd35+40];
	st.shared.f64 	[%r14+40], %fd14;
	ld.global.f64 	%fd15, [%rd35+48];
	st.shared.f64 	[%r14+48], %fd15;
	ld.global.f64 	%fd16, [%rd35+56];
	st.shared.f64 	[%r14+56], %fd16;
	bar.sync 	0;
	// begin inline asm
	mov.u64 	%rd22, %clock64;
	// end inline asm
	sub.s64 	%rd39, %rd22, %rd21;
	cvt.s64.s32 	%rd40, %rd39;
	add.s64 	%rd41, %rd40, %rd38;
	// begin inline asm
	mov.u64 	%rd23, %clock64;
	// end inline asm
	ld.global.f64 	%fd17, [%rd35];
	st.shared.f64 	[%r14], %fd17;
	ld.global.f64 	%fd18, [%rd35+8];
	st.shared.f64 	[%r14+8], %fd18;
	ld.global.f64 	%fd19, [%rd35+16];
	st.shared.f64 	[%r14+16], %fd19;
	ld.global.f64 	%fd20, [%rd35+24];
	st.shared.f64 	[%r14+24], %fd20;
	ld.global.f64 	%fd21, [%rd35+32];
	st.shared.f64 	[%r14+32], %fd21;
	ld.global.f64 	%fd22, [%rd35+40];
	st.shared.f64 	[%r14+40], %fd22;
	ld.global.f64 	%fd23, [%rd35+48];
	st.shared.f64 	[%r14+48], %fd23;
	ld.global.f64 	%fd24, [%rd35+56];
	st.shared.f64 	[%r14+56], %fd24;
	bar.sync 	0;
	// begin inline asm
	mov.u64 	%rd24, %clock64;
	// end inline asm
	sub.s64 	%rd42, %rd24, %rd23;
	cvt.s64.s32 	%rd43, %rd42;
	add.s64 	%rd44, %rd43, %rd41;
	// begin inline asm
	mov.u64 	%rd25, %clock64;
	// end inline asm
	ld.global.f64 	%fd25, [%rd35];
	st.shared.f64 	[%r14], %fd25;
	ld.global.f64 	%fd26, [%rd35+8];
	st.shared.f64 	[%r14+8], %fd26;
	ld.global.f64 	%fd27, [%rd35+16];
	st.shared.f64 	[%r14+16], %fd27;
	ld.global.f64 	%fd28, [%rd35+24];
	st.shared.f64 	[%r14+24], %fd28;
	ld.global.f64 	%fd29, [%rd35+32];
	st.shared.f64 	[%r14+32], %fd29;
	ld.global.f64 	%fd30, [%rd35+40];
	st.shared.f64 	[%r14+40], %fd30;
	ld.global.f64 	%fd31, [%rd35+48];
	st.shared.f64 	[%r14+48], %fd31;
	ld.global.f64 	%fd32, [%rd35+56];
	st.shared.f64 	[%r14+56], %fd32;
	bar.sync 	0;
	// begin inline asm
	mov.u64 	%rd26, %clock64;
	// end inline asm
	sub.s64 	%rd45, %rd26, %rd25;
	cvt.s64.s32 	%rd46, %rd45;
	add.s64 	%rd47, %rd46, %rd44;
	// begin inline asm
	mov.u64 	%rd27, %clock64;
	// end inline asm
	ld.global.f64 	%fd33, [%rd35];
	st.shared.f64 	[%r14], %fd33;
	ld.global.f64 	%fd34, [%rd35+8];
	st.shared.f64 	[%r14+8], %fd34;
	ld.global.f64 	%fd35, [%rd35+16];
	st.shared.f64 	[%r14+16], %fd35;
	ld.global.f64 	%fd36, [%rd35+24];
	st.shared.f64 	[%r14+24], %fd36;
	ld.global.f64 	%fd37, [%rd35+32];
	st.shared.f64 	[%r14+32], %fd37;
	ld.global.f64 	%fd38, [%rd35+40];
	st.shared.f64 	[%r14+40], %fd38;
	ld.global.f64 	%fd39, [%rd35+48];
	st.shared.f64 	[%r14+48], %fd39;
	ld.global.f64 	%fd40, [%rd35+56];
	st.shared.f64 	[%r14+56], %fd40;
	bar.sync 	0;
	// begin inline asm
	mov.u64 	%rd28, %clock64;
	// end inline asm
	sub.s64 	%rd48, %rd28, %rd27;
	cvt.s64.s32 	%rd49, %rd48;
	add.s64 	%rd50, %rd49, %rd47;
	// begin inline asm
	mov.u64 	%rd29, %clock64;
	// end inline asm
	ld.global.f64 	%fd41, [%rd35];
	st.shared.f64 	[%r14], %fd41;
	ld.global.f64 	%fd42, [%rd35+8];
	st.shared.f64 	[%r14+8], %fd42;
	ld.global.f64 	%fd43, [%rd35+16];
	st.shared.f64 	[%r14+16], %fd43;
	ld.global.f64 	%fd44, [%rd35+24];
	st.shared.f64 	[%r14+24], %fd44;
	ld.global.f64 	%fd45, [%rd35+32];
	st.shared.f64 	[%r14+32], %fd45;
	ld.global.f64 	%fd46, [%rd35+40];
	st.shared.f64 	[%r14+40], %fd46;
	ld.global.f64 	%fd47, [%rd35+48];
	st.shared.f64 	[%r14+48], %fd47;
	ld.global.f64 	%fd48, [%rd35+56];
	st.shared.f64 	[%r14+56], %fd48;
	bar.sync 	0;
	// begin inline asm
	mov.u64 	%rd30, %clock64;
	// end inline asm
	sub.s64 	%rd51, %rd30, %rd29;
	cvt.s64.s32 	%rd52, %rd51;
	add.s64 	%rd53, %rd52, %rd50;
	// begin inline asm
	mov.u64 	%rd31, %clock64;
	// end inline asm
	ld.global.f64 	%fd49, [%rd35];
	st.shared.f64 	[%r14], %fd49;
	ld.global.f64 	%fd50, [%rd35+8];
	st.shared.f64 	[%r14+8], %fd50;
	ld.global.f64 	%fd51, [%rd35+16];
	st.shared.f64 	[%r14+16], %fd51;
	ld.global.f64 	%fd52, [%rd35+24];
	st.shared.f64 	[%r14+24], %fd52;
	ld.global.f64 	%fd53, [%rd35+32];
	st.shared.f64 	[%r14+32], %fd53;
	ld.global.f64 	%fd54, [%rd35+40];
	st.shared.f64 	[%r14+40], %fd54;
	ld.global.f64 	%fd55, [%rd35+48];
	st.shared.f64 	[%r14+48], %fd55;
	ld.global.f64 	%fd56, [%rd35+56];
	st.shared.f64 	[%r14+56], %fd56;
	bar.sync 	0;
	// begin inline asm
	mov.u64 	%rd32, %clock64;
	// end inline asm
	sub.s64 	%rd54, %rd32, %rd31;
	cvt.s64.s32 	%rd55, %rd54;
	add.s64 	%rd56, %rd55, %rd53;
	// begin inline asm
	mov.u64 	%rd33, %clock64;
	// end inline asm
	ld.global.f64 	%fd57, [%rd35];
	st.shared.f64 	[%r14], %fd57;
	ld.global.f64 	%fd58, [%rd35+8];
	st.shared.f64 	[%r14+8], %fd58;
	ld.global.f64 	%fd59, [%rd35+16];
	st.shared.f64 	[%r14+16], %fd59;
	ld.global.f64 	%fd60, [%rd35+24];
	st.shared.f64 	[%r14+24], %fd60;
	ld.global.f64 	%fd61, [%rd35+32];
	st.shared.f64 	[%r14+32], %fd61;
	ld.global.f64 	%fd62, [%rd35+40];
	st.shared.f64 	[%r14+40], %fd62;
	ld.global.f64 	%fd63, [%rd35+48];
	st.shared.f64 	[%r14+48], %fd63;
	ld.global.f64 	%fd64, [%rd35+56];
	st.shared.f64 	[%r14+56], %fd64;
	bar.sync 	0;
	// begin inline asm
	mov.u64 	%rd34, %clock64;
	// end inline asm
	sub.s64 	%rd57, %rd34, %rd33;
	cvt.s64.s32 	%rd58, %rd57;
	add.s64 	%rd114, %rd58, %rd56;
	add.s32 	%r28, %r28, 8;
	setp.ne.s32 	%p3, %r28, 0;
	@%p3 bra 	$L__BB5_3;
$L__BB5_4:
	and.b32  	%r5, %r7, 7;
	setp.eq.s32 	%p4, %r5, 0;
	@%p4 bra 	$L__BB5_12;
	setp.lt.u32 	%p5, %r5, 4;
	@%p5 bra 	$L__BB5_7;
	ld.param.u64 	%rd103, [_Z12gl2s_latencyiPyPd_param_2];
	// begin inline asm
	mov.u64 	%rd60, %clock64;
	// end inline asm
	cvta.to.global.u64 	%rd68, %rd103;
	ld.global.f64 	%fd65, [%rd68];
	shl.b32 	%r15, %r1, 6;
	mov.u32 	%r16, _ZZ12gl2s_latencyiPyPdE1a;
	add.s32 	%r17, %r16, %r15;
	st.shared.f64 	[%r17], %fd65;
	ld.global.f64 	%fd66, [%rd68+8];
	st.shared.f64 	[%r17+8], %fd66;
	ld.global.f64 	%fd67, [%rd68+16];
	st.shared.f64 	[%r17+16], %fd67;
	ld.global.f64 	%fd68, [%rd68+24];
	st.shared.f64 	[%r17+24], %fd68;
	ld.global.f64 	%fd69, [%rd68+32];
	st.shared.f64 	[%r17+32], %fd69;
	ld.global.f64 	%fd70, [%rd68+40];
	st.shared.f64 	[%r17+40], %fd70;
	ld.global.f64 	%fd71, [%rd68+48];
	st.shared.f64 	[%r17+48], %fd71;
	ld.global.f64 	%fd72, [%rd68+56];
	st.shared.f64 	[%r17+56], %fd72;
	bar.sync 	0;
	// begin inline asm
	mov.u64 	%rd61, %clock64;
	// end inline asm
	sub.s64 	%rd69, %rd61, %rd60;
	cvt.s64.s32 	%rd70, %rd69;
	add.s64 	%rd71, %rd70, %rd114;
	// begin inline asm
	mov.u64 	%rd62, %clock64;
	// end inline asm
	ld.global.f64 	%fd73, [%rd68];
	st.shared.f64 	[%r17], %fd73;
	ld.global.f64 	%fd74, [%rd68+8];
	st.shared.f64 	[%r17+8], %fd74;
	ld.global.f64 	%fd75, [%rd68+16];
	st.shared.f64 	[%r17+16], %fd75;
	ld.global.f64 	%fd76, [%rd68+24];
	st.shared.f64 	[%r17+24], %fd76;
	ld.global.f64 	%fd77, [%rd68+32];
	st.shared.f64 	[%r17+32], %fd77;
	ld.global.f64 	%fd78, [%rd68+40];
	st.shared.f64 	[%r17+40], %fd78;
	ld.global.f64 	%fd79, [%rd68+48];
	st.shared.f64 	[%r17+48], %fd79;
	ld.global.f64 	%fd80, [%rd68+56];
	st.shared.f64 	[%r17+56], %fd80;
	bar.sync 	0;
	// begin inline asm
	mov.u64 	%rd63, %clock64;
	// end inline asm
	sub.s64 	%rd72, %rd63, %rd62;
	cvt.s64.s32 	%rd73, %rd72;
	add.s64 	%rd74, %rd73, %rd71;
	// begin inline asm
	mov.u64 	%rd64, %clock64;
	// end inline asm
	ld.global.f64 	%fd81, [%rd68];
	st.shared.f64 	[%r17], %fd81;
	ld.global.f64 	%fd82, [%rd68+8];
	st.shared.f64 	[%r17+8], %fd82;
	ld.global.f64 	%fd83, [%rd68+16];
	st.shared.f64 	[%r17+16], %fd83;
	ld.global.f64 	%fd84, [%rd68+24];
	st.shared.f64 	[%r17+24], %fd84;
	ld.global.f64 	%fd85, [%rd68+32];
	st.shared.f64 	[%r17+32], %fd85;
	ld.global.f64 	%fd86, [%rd68+40];
	st.shared.f64 	[%r17+40], %fd86;
	ld.global.f64 	%fd87, [%rd68+48];
	st.shared.f64 	[%r17+48], %fd87;
	ld.global.f64 	%fd88, [%rd68+56];
	st.shared.f64 	[%r17+56], %fd88;
	bar.sync 	0;
	// begin inline asm
	mov.u64 	%rd65, %clock64;
	// end inline asm
	sub.s64 	%rd75, %rd65, %rd64;
	cvt.s64.s32 	%rd76, %rd75;
	add.s64 	%rd77, %rd76, %rd74;
	// begin inline asm
	mov.u64 	%rd66, %clock64;
	// end inline asm
	ld.global.f64 	%fd89, [%rd68];
	st.shared.f64 	[%r17], %fd89;
	ld.global.f64 	%fd90, [%rd68+8];
	st.shared.f64 	[%r17+8], %fd90;
	ld.global.f64 	%fd91, [%rd68+16];
	st.shared.f64 	[%r17+16], %fd91;
	ld.global.f64 	%fd92, [%rd68+24];
	st.shared.f64 	[%r17+24], %fd92;
	ld.global.f64 	%fd93, [%rd68+32];
	st.shared.f64 	[%r17+32], %fd93;
	ld.global.f64 	%fd94, [%rd68+40];
	st.shared.f64 	[%r17+40], %fd94;
	ld.global.f64 	%fd95, [%rd68+48];
	st.shared.f64 	[%r17+48], %fd95;
	ld.global.f64 	%fd96, [%rd68+56];
	st.shared.f64 	[%r17+56], %fd96;
	bar.sync 	0;
	// begin inline asm
	mov.u64 	%rd67, %clock64;
	// end inline asm
	sub.s64 	%rd78, %rd67, %rd66;
	cvt.s64.s32 	%rd79, %rd78;
	add.s64 	%rd114, %rd79, %rd77;
$L__BB5_7:
	and.b32  	%r6, %r7, 3;
	setp.eq.s32 	%p6, %r6, 0;
	@%p6 bra 	$L__BB5_12;
	setp.eq.s32 	%p7, %r6, 1;
	@%p7 bra 	$L__BB5_10;
	ld.param.u64 	%rd104, [_Z12gl2s_latencyiPyPd_param_2];
	// begin inline asm
	mov.u64 	%rd81, %clock64;
	// end inline asm
	cvta.to.global.u64 	%rd85, %rd104;
	ld.global.f64 	%fd97, [%rd85];
	shl.b32 	%r18, %r1, 6;
	mov.u32 	%r19, _ZZ12gl2s_latencyiPyPdE1a;
	add.s32 	%r20, %r19, %r18;
	st.shared.f64 	[%r20], %fd97;
	ld.global.f64 	%fd98, [%rd85+8];
	st.shared.f64 	[%r20+8], %fd98;
	ld.global.f64 	%fd99, [%rd85+16];
	st.shared.f64 	[%r20+16], %fd99;
	ld.global.f64 	%fd100, [%rd85+24];
	st.shared.f64 	[%r20+24], %fd100;
	ld.global.f64 	%fd101, [%rd85+32];
	st.shared.f64 	[%r20+32], %fd101;
	ld.global.f64 	%fd102, [%rd85+40];
	st.shared.f64 	[%r20+40], %fd102;
	ld.global.f64 	%fd103, [%rd85+48];
	st.shared.f64 	[%r20+48], %fd103;
	ld.global.f64 	%fd104, [%rd85+56];
	st.shared.f64 	[%r20+56], %fd104;
	bar.sync 	0;
	// begin inline asm
	mov.u64 	%rd82, %clock64;
	// end inline asm
	sub.s64 	%rd86, %rd82, %rd81;
	cvt.s64.s32 	%rd87, %rd86;
	add.s64 	%rd88, %rd87, %rd114;
	// begin inline asm
	mov.u64 	%rd83, %clock64;
	// end inline asm
	ld.global.f64 	%fd105, [%rd85];
	st.shared.f64 	[%r20], %fd105;
	ld.global.f64 	%fd106, [%rd85+8];
	st.shared.f64 	[%r20+8], %fd106;
	ld.global.f64 	%fd107, [%rd85+16];
	st.shared.f64 	[%r20+16], %fd107;
	ld.global.f64 	%fd108, [%rd85+24];
	st.shared.f64 	[%r20+24], %fd108;
	ld.global.f64 	%fd109, [%rd85+32];
	st.shared.f64 	[%r20+32], %fd109;
	ld.global.f64 	%fd110, [%rd85+40];
	st.shared.f64 	[%r20+40], %fd110;
	ld.global.f64 	%fd111, [%rd85+48];
	st.shared.f64 	[%r20+48], %fd111;
	ld.global.f64 	%fd112, [%rd85+56];
	st.shared.f64 	[%r20+56], %fd112;
	bar.sync 	0;
	// begin inline asm
	mov.u64 	%rd84, %clock64;
	// end inline asm
	sub.s64 	%rd89, %rd84, %rd83;
	cvt.s64.s32 	%rd90, %rd89;
	add.s64 	%rd114, %rd90, %rd88;
$L__BB5_10:
	and.b32  	%r21, %r7, 1;
	setp.eq.b32 	%p8, %r21, 1;
	not.pred 	%p9, %p8;
	@%p9 bra 	$L__BB5_12;
	ld.param.u64 	%rd105, [_Z12gl2s_latencyiPyPd_param_2];
	// begin inline asm
	mov.u64 	%rd91, %clock64;
	// end inline asm
	cvta.to.global.u64 	%rd93, %rd105;
	ld.global.f64 	%fd113, [%rd93];
	shl.b32 	%r22, %r1, 6;
	mov.u32 	%r23, _ZZ12gl2s_latencyiPyPdE1a;
	add.s32 	%r24, %r23, %r22;
	st.shared.f64 	[%r24], %fd113;
	ld.global.f64 	%fd114, [%rd93+8];
	st.shared.f64 	[%r24+8], %fd114;
	ld.global.f64 	%fd115, [%rd93+16];
	st.shared.f64 	[%r24+16], %fd115;
	ld.global.f64 	%fd116, [%rd93+24];
	st.shared.f64 	[%r24+24], %fd116;
	ld.global.f64 	%fd117, [%rd93+32];
	st.shared.f64 	[%r24+32], %fd117;
	ld.global.f64 	%fd118, [%rd93+40];
	st.shared.f64 	[%r24+40], %fd118;
	ld.global.f64 	%fd119, [%rd93+48];
	st.shared.f64 	[%r24+48], %fd119;
	ld.global.f64 	%fd120, [%rd93+56];
	st.shared.f64 	[%r24+56], %fd120;
	bar.sync 	0;
	// begin inline asm
	mov.u64 	%rd92, %clock64;
	// end inline asm
	sub.s64 	%rd94, %rd92, %rd91;
	cvt.s64.s32 	%rd95, %rd94;
	add.s64 	%rd114, %rd95, %rd114;
$L__BB5_12:
	ld.param.u64 	%rd106, [_Z12gl2s_latencyiPyPd_param_2];
	ld.param.u64 	%rd101, [_Z12gl2s_latencyiPyPd_param_1];
	cvta.to.global.u64 	%rd96, %rd101;
	mul.wide.s32 	%rd97, %r1, 8;
	add.s64 	%rd98, %rd96, %rd97;
	st.global.u64 	[%rd98], %rd114;
	shl.b32 	%r25, %r1, 6;
	mov.u32 	%r26, _ZZ12gl2s_latencyiPyPdE1a;
	add.s32 	%r27, %r26, %r25;
	ld.shared.f64 	%fd121, [%r27];
	ld.shared.f64 	%fd122, [%r27+8];
	add.f64 	%fd123, %fd121, %fd122;
	ld.shared.f64 	%fd124, [%r27+16];
	add.f64 	%fd125, %fd123, %fd124;
	ld.shared.f64 	%fd126, [%r27+24];
	add.f64 	%fd127, %fd125, %fd126;
	ld.shared.f64 	%fd128, [%r27+32];
	add.f64 	%fd129, %fd127, %fd128;
	ld.shared.f64 	%fd130, [%r27+40];
	add.f64 	%fd131, %fd129, %fd130;
	ld.shared.f64 	%fd132, [%r27+48];
	add.f64 	%fd133, %fd131, %fd132;
	ld.shared.f64 	%fd134, [%r27+56];
	add.f64 	%fd135, %fd133, %fd134;
	cvta.to.global.u64 	%rd99, %rd106;
	add.s64 	%rd100, %rd99, %rd97;
	st.global.f64 	[%rd100], %fd135;
	ret;

}
	// .globl	_Z12ILP_latency2iPyPd
.visible .entry _Z12ILP_latency2iPyPd(
	.param .u32 _Z12ILP_latency2iPyPd_param_0,
	.param .u64 .ptr .align 1 _Z12ILP_latency2iPyPd_param_1,
	.param .u64 .ptr .align 1 _Z12ILP_latency2iPyPd_param_2
)
{
	.reg .pred 	%p<6>;
	.reg .b32 	%r<170>;
	.reg .b64 	%rd<34>;
	.reg .b64 	%fd<5>;

	ld.param.u32 	%r56, [_Z12ILP_latency2iPyPd_param_0];
	ld.param.u64 	%rd9, [_Z12ILP_latency2iPyPd_param_1];
	ld.param.u64 	%rd10, [_Z12ILP_latency2iPyPd_param_2];
	setp.lt.s32 	%p1, %r56, 1;
	mov.f64 	%fd4, 0d404B800000000000;
	mov.b64 	%rd32, 0;
	@%p1 bra 	$L__BB6_8;
	and.b32  	%r1, %r56, 3;
	setp.lt.u32 	%p2, %r56, 4;
	mov.b64 	%rd32, 0;
	@%p2 bra 	$L__BB6_4;
	and.b32  	%r69, %r56, 2147483644;
	neg.s32 	%r148, %r69;
	mov.b64 	%rd32, 0;
$L__BB6_3:
	// begin inline asm
	{
	mov.u32 %r70, %clock;
	add.s32 %r71, %r71, %r71;
	add.s32 %r72, %r72, %r72;
	add.s32 %r73, %r73, %r73;
	add.s32 %r74, %r74, %r74;
	add.s32 %r75, %r75, %r75;
	add.s32 %r76, %r76, %r76;
	add.s32 %r77, %r77, %r77;
	add.s32 %r78, %r78, %r78;
	add.s32 %r79, %r79, %r79;
	add.s32 %r80, %r80, %r80;
	mov.u32 %r81, %clock;
	}
	// end inline asm
	sub.s32 	%r118, %r81, %r70;
	cvt.s64.s32 	%rd15, %r118;
	add.s64 	%rd16, %rd32, %rd15;
	// begin inline asm
	{
	mov.u32 %r82, %clock;
	add.s32 %r83, %r83, %r83;
	add.s32 %r84, %r84, %r84;
	add.s32 %r85, %r85, %r85;
	add.s32 %r86, %r86, %r86;
	add.s32 %r87, %r87, %r87;
	add.s32 %r88, %r88, %r88;
	add.s32 %r89, %r89, %r89;
	add.s32 %r90, %r90, %r90;
	add.s32 %r91, %r91, %r91;
	add.s32 %r92, %r92, %r92;
	mov.u32 %r93, %clock;
	}
	// end inline asm
	sub.s32 	%r119, %r93, %r82;
	cvt.s64.s32 	%rd17, %r119;
	add.s64 	%rd18, %rd16, %rd17;
	// begin inline asm
	{
	mov.u32 %r94, %clock;
	add.s32 %r95, %r95, %r95;
	add.s32 %r96, %r96, %r96;
	add.s32 %r97, %r97, %r97;
	add.s32 %r98, %r98, %r98;
	add.s32 %r99, %r99, %r99;
	add.s32 %r100, %r100, %r100;
	add.s32 %r101, %r101, %r101;
	add.s32 %r102, %r102, %r102;
	add.s32 %r103, %r103, %r103;
	add.s32 %r104, %r104, %r104;
	mov.u32 %r105, %clock;
	}
	// end inline asm
	sub.s32 	%r120, %r105, %r94;
	cvt.s64.s32 	%rd19, %r120;
	add.s64 	%rd20, %rd18, %rd19;
	// begin inline asm
	{
	mov.u32 %r106, %clock;
	add.s32 %r160, %r160, %r160;
	add.s32 %r161, %r161, %r161;
	add.s32 %r162, %r162, %r162;
	add.s32 %r163, %r163, %r163;
	add.s32 %r164, %r164, %r164;
	add.s32 %r165, %r165, %r165;
	add.s32 %r166, %r166, %r166;
	add.s32 %r167, %r167, %r167;
	add.s32 %r168, %r168, %r168;
	add.s32 %r169, %r169, %r169;
	mov.u32 %r117, %clock;
	}
	// end inline asm
	sub.s32 	%r121, %r117, %r106;
	cvt.s64.s32 	%rd21, %r121;
	add.s64 	%rd32, %rd20, %rd21;
	add.s32 	%r148, %r148, 4;
	setp.ne.s32 	%p3, %r148, 0;
	@%p3 bra 	$L__BB6_3;
$L__BB6_4:
	setp.eq.s32 	%p4, %r1, 0;
	@%p4 bra 	$L__BB6_7;
	neg.s32 	%r159, %r1;
$L__BB6_6:
	.pragma "nounroll";
	// begin inline asm
	{
	mov.u32 %r122, %clock;
	add.s32 %r160, %r160, %r160;
	add.s32 %r161, %r161, %r161;
	add.s32 %r162, %r162, %r162;
	add.s32 %r163, %r163, %r163;
	add.s32 %r164, %r164, %r164;
	add.s32 %r165, %r165, %r165;
	add.s32 %r166, %r166, %r166;
	add.s32 %r167, %r167, %r167;
	add.s32 %r168, %r168, %r168;
	add.s32 %r169, %r169, %r169;
	mov.u32 %r133, %clock;
	}
	// end inline asm
	sub.s32 	%r134, %r133, %r122;
	cvt.s64.s32 	%rd22, %r134;
	add.s64 	%rd32, %rd32, %rd22;
	add.s32 	%r159, %r159, 1;
	setp.ne.s32 	%p5, %r159, 0;
	@%p5 bra 	$L__BB6_6;
$L__BB6_7:
	add.s32 	%r135, %r165, %r166;
	add.s32 	%r136, %r135, %r164;
	add.s32 	%r137, %r136, %r163;
	add.s32 	%r138, %r137, %r162;
	add.s32 	%r139, %r138, %r161;
	add.s32 	%r140, %r139, %r160;
	add.s32 	%r141, %r140, %r167;
	add.s32 	%r142, %r141, %r168;
	add.s32 	%r143, %r142, %r169;
	cvt.rn.f64.s32 	%fd4, %r143;
$L__BB6_8:
	cvta.to.global.u64 	%rd23, %rd9;
	cvta.to.global.u64 	%rd24, %rd10;
	mov.u32 	%r144, %tid.x;
	mov.u32 	%r145, %ntid.x;
	mov.u32 	%r146, %ctaid.x;
	mad.lo.s32 	%r147, %r146, %r145, %r144;
	mul.wide.s32 	%rd25, %r147, 8;
	add.s64 	%rd26, %rd23, %rd25;
	st.global.u64 	[%rd26], %rd32;
	add.s64 	%rd27, %rd24, %rd25;
	st.global.f64 	[%rd27], %fd4;
	ret;

}
	// .globl	_Z16ILP_latency_fmadiPyPd
.visible .entry _Z16ILP_latency_fmadiPyPd(
	.param .u32 _Z16ILP_latency_fmadiPyPd_param_0,
	.param .u64 .ptr .align 1 _Z16ILP_latency_fmadiPyPd_param_1,
	.param .u64 .ptr .align 1 _Z16ILP_latency_fmadiPyPd_param_2
)
{
	.reg .pred 	%p<6>;
	.reg .b32 	%r<41>;
	.reg .b64 	%rd<35>;
	.reg .b64 	%fd<133>;

	ld.param.u32 	%r16, [_Z16ILP_latency_fmadiPyPd_param_0];
	ld.param.u64 	%rd10, [_Z16ILP_latency_fmadiPyPd_param_2];
	setp.lt.s32 	%p1, %r16, 1;
	mov.f64 	%fd132, 0d404B800000000000;
	mov.b64 	%rd33, 0;
	@%p1 bra 	$L__BB7_8;
	and.b32  	%r1, %r16, 3;
	setp.lt.u32 	%p2, %r16, 4;
	mov.b64 	%rd33, 0;
	@%p2 bra 	$L__BB7_4;
	and.b32  	%r19, %r16, 2147483644;
	neg.s32 	%r39, %r19;
	mov.b64 	%rd33, 0;
$L__BB7_3:
	// begin inline asm
	{
	mov.u32 %r20, %clock;
	fma.rn.f64 %fd54, %fd54, %fd54, %fd54;
	fma.rn.f64 %fd55, %fd55, %fd55, %fd55;
	fma.rn.f64 %fd56, %fd56, %fd56, %fd56;
	fma.rn.f64 %fd57, %fd57, %fd57, %fd57;
	fma.rn.f64 %fd58, %fd58, %fd58, %fd58;
	fma.rn.f64 %fd59, %fd59, %fd59, %fd59;
	fma.rn.f64 %fd60, %fd60, %fd60, %fd60;
	fma.rn.f64 %fd61, %fd61, %fd61, %fd61;
	fma.rn.f64 %fd62, %fd62, %fd62, %fd62;
	fma.rn.f64 %fd63, %fd63, %fd63, %fd63;
	mov.u32 %r21, %clock;
	}
	// end inline asm
	sub.s32 	%r28, %r21, %r20;
	cvt.s64.s32 	%rd15, %r28;
	add.s64 	%rd16, %rd33, %rd15;
	// begin inline asm
	{
	mov.u32 %r22, %clock;
	fma.rn.f64 %fd64, %fd64, %fd64, %fd64;
	fma.rn.f64 %fd65, %fd65, %fd65, %fd65;
	fma.rn.f64 %fd66, %fd66, %fd66, %fd66;
	fma.rn.f64 %fd67, %fd67, %fd67, %fd67;
	fma.rn.f64 %fd68, %fd68, %fd68, %fd68;
	fma.rn.f64 %fd69, %fd69, %fd69, %fd69;
	fma.rn.f64 %fd70, %fd70, %fd70, %fd70;
	fma.rn.f64 %fd71, %fd71, %fd71, %fd71;
	fma.rn.f64 %fd72, %fd72, %fd72, %fd72;
	fma.rn.f64 %fd73, %fd73, %fd73, %fd73;
	mov.u32 %r23, %clock;
	}
	// end inline asm
	sub.s32 	%r29, %r23, %r22;
	cvt.s64.s32 	%rd17, %r29;
	add.s64 	%rd18, %rd16, %rd17;
	// begin inline asm
	{
	mov.u32 %r24, %clock;
	fma.rn.f64 %fd74, %fd74, %fd74, %fd74;
	fma.rn.f64 %fd75, %fd75, %fd75, %fd75;
	fma.rn.f64 %fd76, %fd76, %fd76, %fd76;
	fma.rn.f64 %fd77, %fd77, %fd77, %fd77;
	fma.rn.f64 %fd78, %fd78, %fd78, %fd78;
	fma.rn.f64 %fd79, %fd79, %fd79, %fd79;
	fma.rn.f64 %fd80, %fd80, %fd80, %fd80;
	fma.rn.f64 %fd81, %fd81, %fd81, %fd81;
	fma.rn.f64 %fd82, %fd82, %fd82, %fd82;
	fma.rn.f64 %fd83, %fd83, %fd83, %fd83;
	mov.u32 %r25, %clock;
	}
	// end inline asm
	sub.s32 	%r30, %r25, %r24;
	cvt.s64.s32 	%rd19, %r30;
	add.s64 	%rd20, %rd18, %rd19;
	// begin inline asm
	{
	mov.u32 %r26, %clock;
	fma.rn.f64 %fd122, %fd122, %fd122, %fd122;
	fma.rn.f64 %fd123, %fd123, %fd123, %fd123;
	fma.rn.f64 %fd124, %fd124, %fd124, %fd124;
	fma.rn.f64 %fd125, %fd125, %fd125, %fd125;
	fma.rn.f64 %fd126, %fd126, %fd126, %fd126;
	fma.rn.f64 %fd127, %fd127, %fd127, %fd127;
	fma.rn.f64 %fd128, %fd128, %fd128, %fd128;
	fma.rn.f64 %fd129, %fd129, %fd129, %fd129;
	fma.rn.f64 %fd130, %fd130, %fd130, %fd130;
	fma.rn.f64 %fd131, %fd131, %fd131, %fd131;
	mov.u32 %r27, %clock;
	}
	// end inline asm
	sub.s32 	%r31, %r27, %r26;
	cvt.s64.s32 	%rd21, %r31;
	add.s64 	%rd33, %rd20, %rd21;
	add.s32 	%r39, %r39, 4;
	setp.ne.s32 	%p3, %r39, 0;
	@%p3 bra 	$L__BB7_3;
$L__BB7_4:
	setp.eq.s32 	%p4, %r1, 0;
	@%p4 bra 	$L__BB7_7;
	neg.s32 	%r40, %r1;
$L__BB7_6:
	.pragma "nounroll";
	// begin inline asm
	{
	mov.u32 %r32, %clock;
	fma.rn.f64 %fd122, %fd122, %fd122, %fd122;
	fma.rn.f64 %fd123, %fd123, %fd123, %fd123;
	fma.rn.f64 %fd124, %fd124, %fd124, %fd124;
	fma.rn.f64 %fd125, %fd125, %fd125, %fd125;
	fma.rn.f64 %fd126, %fd126, %fd126, %fd126;
	fma.rn.f64 %fd127, %fd127, %fd127, %fd127;
	fma.rn.f64 %fd128, %fd128, %fd128, %fd128;
	fma.rn.f64 %fd129, %fd129, %fd129, %fd129;
	fma.rn.f64 %fd130, %fd130, %fd130, %fd130;
	fma.rn.f64 %fd131, %fd131, %fd131, %fd131;
	mov.u32 %r33, %clock;
	}
	// end inline asm
	sub.s32 	%r34, %r33, %r32;
	cvt.s64.s32 	%rd22, %r34;
	add.s64 	%rd33, %rd33, %rd22;
	add.s32 	%r40, %r40, 1;
	setp.ne.s32 	%p5, %r40, 0;
	@%p5 bra 	$L__BB7_6;
$L__BB7_7:
	add.f64 	%fd104, %fd123, %fd122;
	add.f64 	%fd105, %fd124, %fd104;
	add.f64 	%fd106, %fd125, %fd105;
	add.f64 	%fd107, %fd126, %fd106;
	add.f64 	%fd108, %fd127, %fd107;
	add.f64 	%fd109, %fd128, %fd108;
	add.f64 	%fd110, %fd129, %fd109;
	add.f64 	%fd111, %fd130, %fd110;
	add.f64 	%fd132, %fd131, %fd111;
$L__BB7_8:
	ld.param.u64 	%rd28, [_Z16ILP_latency_fmadiPyPd_param_1];
	cvta.to.global.u64 	%rd23, %rd28;
	cvta.to.global.u64 	%rd24, %rd10;
	mov.u32 	%r35, %tid.x;
	mov.u32 	%r36, %ntid.x;
	mov.u32 	%r37, %ctaid.x;
	mad.lo.s32 	%r38, %r37, %r36, %r35;
	mul.wide.s32 	%rd25, %r38, 8;
	add.s64 	%rd26, %rd23, %rd25;
	st.global.u64 	[%rd26], %rd33;
	add.s64 	%rd27, %rd24, %rd25;
	st.global.f64 	[%rd27], %fd132;
	ret;

}


// ===== COMPILED SASS (sm_100) =====

	.target	sm_100

	.elftype	@"ET_EXEC"


//--------------------- .note.nv.tkinfo           --------------------------
	.section	.note.nv.tkinfo,"",@"SHT_NOTE"
	.sectionflags	@"SHF_NOTE_NV_TKINFO"
	.tkinfo
        /*0018*/ 	.word	0x00000002
        /*0030*/ 	.string	""
        /*0030*/ 	.string	"ptxas"
        /*0030*/ 	.string	"Cuda compilation tools, release 13.0, V13.0.88"
        /*0030*/ 	.string	"Build cuda_13.0.r13.0/compiler.36424714_0"
        /*0030*/ 	.string	"-arch sm_100 -m 64 "



//--------------------- .note.nv.cuinfo           --------------------------
	.section	.note.nv.cuinfo,"",@"SHT_NOTE"
	.sectionflags	@"SHF_NOTE_NV_CUINFO"
        /*0018*/ 	.short	0x0002
        /*001a*/ 	.short	0x0064
        /*001c*/ 	.short	0x0082
	.zero		2


//--------------------- .nv.info                  --------------------------
	.section	.nv.info,"",@"SHT_CUDA_INFO"
	.align	4


	//----- nvinfo : EIATTR_REGCOUNT
	.align		4
        /*0000*/ 	.byte	0x04, 0x2f
        /*0002*/ 	.short	(.L_1 - .L_0)
	.align		4
.L_0:
        /*0004*/ 	.word	index@(_Z15array_generatorPdii)
        /*0008*/ 	.word	0x00000020


	//----- nvinfo : EIATTR_FRAME_SIZE
	.align		4
.L_1:
        /*000c*/ 	.byte	0x04, 0x11
        /*000e*/ 	.short	(.L_3 - .L_2)
	.align		4
.L_2:
        /*0010*/ 	.word	index@(_Z15array_generatorPdii)
        /*0014*/ 	.word	0x00000000


	//----- nvinfo : EIATTR_REGCOUNT
	.align		4
.L_3:
        /*0018*/ 	.byte	0x04, 0x2f
        /*001a*/ 	.short	(.L_5 - .L_4)
	.align		4
.L_4:
        /*001c*/ 	.word	index@(_Z13global_memoryPdiiPyS0_)
        /*0020*/ 	.word	0x00000028


	//----- nvinfo : EIATTR_FRAME_SIZE
	.align		4
.L_5:
        /*0024*/ 	.byte	0x04, 0x11
        /*0026*/ 	.short	(.L_7 - .L_6)
	.align		4
.L_6:
        /*0028*/ 	.word	index@(_Z13global_memoryPdiiPyS0_)
        /*002c*/ 	.word	0x00000000


	//----- nvinfo : EIATTR_REGCOUNT
	.align		4
.L_7:
        /*0030*/ 	.byte	0x04, 0x2f
        /*0032*/ 	.short	(.L_9 - .L_8)
	.align		4
.L_8:
        /*0034*/ 	.word	index@(_Z16register_latencyiPy)
        /*0038*/ 	.word	0x0000000a


	//----- nvinfo : EIATTR_FRAME_SIZE
	.align		4
.L_9:
        /*003c*/ 	.byte	0x04, 0x11
        /*003e*/ 	.short	(.L_11 - .L_10)
	.align		4
.L_10:
        /*0040*/ 	.word	index@(_Z16register_latencyiPy)
        /*0044*/ 	.word	0x00000000


	//----- nvinfo : EIATTR_REGCOUNT
	.align		4
.L_11:
        /*0048*/ 	.byte	0x04, 0x2f
        /*004a*/ 	.short	(.L_13 - .L_12)
	.align		4
.L_12:
        /*004c*/ 	.word	index@(_Z12gl2r_latencyiPyS_Pd)
        /*0050*/ 	.word	0x00000040


	//----- nvinfo : EIATTR_FRAME_SIZE
	.align		4
.L_13:
        /*0054*/ 	.byte	0x04, 0x11
        /*0056*/ 	.short	(.L_15 - .L_14)
	.align		4
.L_14:
        /*0058*/ 	.word	index@(_Z12gl2r_latencyiPyS_Pd)
        /*005c*/ 	.word	0x00000000


	//----- nvinfo : EIATTR_REGCOUNT
	.align		4
.L_15:
        /*0060*/ 	.byte	0x04, 0x2f
        /*0062*/ 	.short	(.L_17 - .L_16)
	.align		4
.L_16:
        /*0064*/ 	.word	index@(_Z11ILP_latencyiPyPd)
        /*0068*/ 	.word	0x0000000e


	//----- nvinfo : EIATTR_FRAME_SIZE
	.align		4
.L_17:
        /*006c*/ 	.byte	0x04, 0x11
        /*006e*/ 	.short	(.L_19 - .L_18)
	.align		4
.L_18:
        /*0070*/ 	.word	index@(_Z11ILP_latencyiPyPd)
        /*0074*/ 	.word	0x00000000


	//----- nvinfo : EIATTR_REGCOUNT
	.align		4
.L_19:
        /*0078*/ 	.byte	0x04, 0x2f
        /*007a*/ 	.short	(.L_21 - .L_20)
	.align		4
.L_20:
        /*007c*/ 	.word	index@(_Z12gl2s_latencyiPyPd)
        /*0080*/ 	.word	0x00000018


	//----- nvinfo : EIATTR_FRAME_SIZE
	.align		4
.L_21:
        /*0084*/ 	.byte	0x04, 0x11
        /*0086*/ 	.short	(.L_23 - .L_22)
	.align		4
.L_22:
        /*0088*/ 	.word	index@(_Z12gl2s_latencyiPyPd)
        /*008c*/ 	.word	0x00000000


	//----- nvinfo : EIATTR_REGCOUNT
	.align		4
.L_23:
        /*0090*/ 	.byte	0x04, 0x2f
        /*0092*/ 	.short	(.L_25 - .L_24)
	.align		4
.L_24:
        /*0094*/ 	.word	index@(_Z12ILP_latency2iPyPd)
        /*0098*/ 	.word	0x0000000e


	//----- nvinfo : EIATTR_FRAME_SIZE
	.align		4
.L_25:
        /*009c*/ 	.byte	0x04, 0x11
        /*009e*/ 	.short	(.L_27 - .L_26)
	.align		4
.L_26:
        /*00a0*/ 	.word	index@(_Z12ILP_latency2iPyPd)
        /*00a4*/ 	.word	0x00000000


	//----- nvinfo : EIATTR_REGCOUNT
	.align		4
.L_27:
        /*00a8*/ 	.byte	0x04, 0x2f
        /*00aa*/ 	.short	(.L_29 - .L_28)
	.align		4
.L_28:
        /*00ac*/ 	.word	index@(_Z16ILP_latency_fmadiPyPd)
        /*00b0*/ 	.word	0x00000018


	//----- nvinfo : EIATTR_FRAME_SIZE
	.align		4
.L_29:
        /*00b4*/ 	.byte	0x04, 0x11
        /*00b6*/ 	.short	(.L_31 - .L_30)
	.align		4
.L_30:
        /*00b8*/ 	.word	index@(_Z16ILP_latency_fmadiPyPd)
        /*00bc*/ 	.word	0x00000000


	//----- nvinfo : EIATTR_MIN_STACK_SIZE
	.align		4
.L_31:
        /*00c0*/ 	.byte	0x04, 0x12
        /*00c2*/ 	.short	(.L_33 - .L_32)
	.align		4
.L_32:
        /*00c4*/ 	.word	index@(_Z16ILP_latency_fmadiPyPd)
        /*00c8*/ 	.word	0x00000000


	//----- nvinfo : EIATTR_MIN_STACK_SIZE
	.align		4
.L_33:
        /*00cc*/ 	.byte	0x04, 0x12
        /*00ce*/ 	.short	(.L_35 - .L_34)
	.align		4
.L_34:
        /*00d0*/ 	.word	index@(_Z12ILP_latency2iPyPd)
        /*00d4*/ 	.word	0x00000000


	//----- nvinfo : EIATTR_MIN_STACK_SIZE
	.align		4
.L_35:
        /*00d8*/ 	.byte	0x04, 0x12
        /*00da*/ 	.short	(.L_37 - .L_36)
	.align		4
.L_36:
        /*00dc*/ 	.word	index@(_Z12gl2s_latencyiPyPd)
        /*00e0*/ 	.word	0x00000000


	//----- nvinfo : EIATTR_MIN_STACK_SIZE
	.align		4
.L_37:
        /*00e4*/ 	.byte	0x04, 0x12
        /*00e6*/ 	.short	(.L_39 - .L_38)
	.align		4
.L_38:
        /*00e8*/ 	.word	index@(_Z11ILP_latencyiPyPd)
        /*00ec*/ 	.word	0x00000000


	//----- nvinfo : EIATTR_MIN_STACK_SIZE
	.align		4
.L_39:
        /*00f0*/ 	.byte	0x04, 0x12
        /*00f2*/ 	.short	(.L_41 - .L_40)
	.align		4
.L_40:
        /*00f4*/ 	.word	index@(_Z12gl2r_latencyiPyS_Pd)
        /*00f8*/ 	.word	0x00000000


	//----- nvinfo : EIATTR_MIN_STACK_SIZE
	.align		4
.L_41:
        /*00fc*/ 	.byte	0x04, 0x12
        /*00fe*/ 	.short	(.L_43 - .L_42)
	.align		4
.L_42:
        /*0100*/ 	.word	index@(_Z16register_latencyiPy)
        /*0104*/ 	.word	0x00000000


	//----- nvinfo : EIATTR_MIN_STACK_SIZE
	.align		4
.L_43:
        /*0108*/ 	.byte	0x04, 0x12
        /*010a*/ 	.short	(.L_45 - .L_44)
	.align		4
.L_44:
        /*010c*/ 	.word	index@(_Z13global_memoryPdiiPyS0_)
        /*0110*/ 	.word	0x00000000


	//----- nvinfo : EIATTR_MIN_STACK_SIZE
	.align		4
.L_45:
        /*0114*/ 	.byte	0x04, 0x12
        /*0116*/ 	.short	(.L_47 - .L_46)
	.align		4
.L_46:
        /*0118*/ 	.word	index@(_Z15array_generatorPdii)
        /*011c*/ 	.word	0x00000000
.L_47:


//--------------------- .nv.compat                --------------------------
	.section	.nv.compat,"",@"SHT_CUDA_COMPAT_INFO"
	.align	4
        /*0000*/ 	.byte	0x02, 0x09, 0x00, 0x00, 0x02, 0x02, 0x01, 0x00, 0x02, 0x05, 0x05, 0x00, 0x03, 0x07, 0x01, 0x01
        /*0010*/ 	.byte	0x02, 0x03, 0x00, 0x00, 0x02, 0x06, 0x01, 0x00, 0x04, 0x0b, 0x08, 0x00, 0x01, 0x00, 0x00, 0x00
        /*0020*/ 	.byte	0x00, 0x00, 0x00, 0x00


//--------------------- .nv.info._Z16ILP_latency_fmadiPyPd --------------------------
	.section	.nv.info._Z16ILP_latency_fmadiPyPd,"",@"SHT_CUDA_INFO"
	.sectionflags	@""
	.align	4


	//----- nvinfo : EIATTR_CUDA_API_VERSION
	.align		4
        /*0000*/ 	.byte	0x04, 0x37
        /*0002*/ 	.short	(.L_49 - .L_48)
.L_48:
        /*0004*/ 	.word	0x00000082


	//----- nvinfo : EIATTR_KPARAM_INFO
	.align		4
.L_49:
        /*0008*/ 	.byte	0x04, 0x17
        /*000a*/ 	.short	(.L_51 - .L_50)
.L_50:
        /*000c*/ 	.word	0x00000000
        /*0010*/ 	.short	0x0002
        /*0012*/ 	.short	0x0010
        /*0014*/ 	.byte	0x00, 0xf5, 0x21, 0x00


	//----- nvinfo : EIATTR_KPARAM_INFO
	.align		4
.L_51:
        /*0018*/ 	.byte	0x04, 0x17
        /*001a*/ 	.short	(.L_53 - .L_52)
.L_52:
        /*001c*/ 	.word	0x00000000
        /*0020*/ 	.short	0x0001
        /*0022*/ 	.short	0x0008
        /*0024*/ 	.byte	0x00, 0xf5, 0x21, 0x00


	//----- nvinfo : EIATTR_KPARAM_INFO
	.align		4
.L_53:
        /*0028*/ 	.byte	0x04, 0x17
        /*002a*/ 	.short	(.L_55 - .L_54)
.L_54:
        /*002c*/ 	.word	0x00000000
        /*0030*/ 	.short	0x0000
        /*0032*/ 	.short	0x0000
        /*0034*/ 	.byte	0x00, 0xf0, 0x11, 0x00


	//----- nvinfo : EIATTR_SPARSE_MMA_MASK
	.align		4
.L_55:
        /*0038*/ 	.byte	0x03, 0x50
        /*003a*/ 	.short	0x0000


	//----- nvinfo : EIATTR_MAXREG_COUNT
	.align		4
        /*003c*/ 	.byte	0x03, 0x1b
        /*003e*/ 	.short	0x00ff


	//----- nvinfo : EIATTR_MERCURY_ISA_VERSION
	.align		4
        /*0040*/ 	.byte	0x03, 0x5f
        /*0042*/ 	.short	0x0101


	//----- nvinfo : EIATTR_VRC_CTA_INIT_COUNT
	.align		4
        /*0044*/ 	.byte	0x02, 0x4a
	.zero		1
	.zero		1


	//----- nvinfo : EIATTR_EXIT_INSTR_OFFSETS
	.align		4
        /*0048*/ 	.byte	0x04, 0x1c
        /*004a*/ 	.short	(.L_57 - .L_56)


	//   ....[0]....
.L_56:
        /*004c*/ 	.word	0x00000670


	//----- nvinfo : EIATTR_CBANK_PARAM_SIZE
	.align		4
.L_57:
        /*0050*/ 	.byte	0x03, 0x19
        /*0052*/ 	.short	0x0018


	//----- nvinfo : EIATTR_PARAM_CBANK
	.align		4
        /*0054*/ 	.byte	0x04, 0x0a
        /*0056*/ 	.short	(.L_59 - .L_58)
	.align		4
.L_58:
        /*0058*/ 	.word	index@(.nv.constant0._Z16ILP_latency_fmadiPyPd)
        /*005c*/ 	.short	0x0380
        /*005e*/ 	.short	0x0018


	//----- nvinfo : EIATTR_SW_WAR
	.align		4
.L_59:
        /*0060*/ 	.byte	0x04, 0x36
        /*0062*/ 	.short	(.L_61 - .L_60)
.L_60:
        /*0064*/ 	.word	0x00000008
.L_61:


//--------------------- .nv.info._Z12ILP_latency2iPyPd --------------------------
	.section	.nv.info._Z12ILP_latency2iPyPd,"",@"SHT_CUDA_INFO"
	.sectionflags	@""
	.align	4


	//----- nvinfo : EIATTR_CUDA_API_VERSION
	.align		4
        /*0000*/ 	.byte	0x04, 0x37
        /*0002*/ 	.short	(.L_63 - .L_62)
.L_62:
        /*0004*/ 	.word	0x00000082


	//----- nvinfo : EIATTR_KPARAM_INFO
	.align		4
.L_63:
        /*0008*/ 	.byte	0x04, 0x17
        /*000a*/ 	.short	(.L_65 - .L_64)
.L_64:
        /*000c*/ 	.word	0x00000000
        /*0010*/ 	.short	0x0002
        /*0012*/ 	.short	0x0010
        /*0014*/ 	.byte	0x00, 0xf5, 0x21, 0x00


	//----- nvinfo : EIATTR_KPARAM_INFO
	.align		4
.L_65:
        /*0018*/ 	.byte	0x04, 0x17
        /*001a*/ 	.short	(.L_67 - .L_66)
.L_66:
        /*001c*/ 	.word	0x00000000
        /*0020*/ 	.short	0x0001
        /*0022*/ 	.short	0x0008
        /*0024*/ 	.byte	0x00, 0xf5, 0x21, 0x00


	//----- nvinfo : EIATTR_KPARAM_INFO
	.align		4
.L_67:
        /*0028*/ 	.byte	0x04, 0x17
        /*002a*/ 	.short	(.L_69 - .L_68)
.L_68:
        /*002c*/ 	.word	0x00000000
        /*0030*/ 	.short	0x0000
        /*0032*/ 	.short	0x0000
        /*0034*/ 	.byte	0x00, 0xf0, 0x11, 0x00


	//----- nvinfo : EIATTR_SPARSE_MMA_MASK
	.align		4
.L_69:
        /*0038*/ 	.byte	0x03, 0x50
        /*003a*/ 	.short	0x0000


	//----- nvinfo : EIATTR_MAXREG_COUNT
	.align		4
        /*003c*/ 	.byte	0x03, 0x1b
        /*003e*/ 	.short	0x00ff


	//----- nvinfo : EIATTR_MERCURY_ISA_VERSION
	.align		4
        /*0040*/ 	.byte	0x03, 0x5f
        /*0042*/ 	.short	0x0101


	//----- nvinfo : EIATTR_VRC_CTA_INIT_COUNT
	.align		4
        /*0044*/ 	.byte	0x02, 0x4a
	.zero		1
	.zero		1


	//----- nvinfo : EIATTR_EXIT_INSTR_OFFSETS
	.align		4
        /*0048*/ 	.byte	0x04, 0x1c
        /*004a*/ 	.short	(.L_71 - .L_70)


	//   ....[0]....
.L_70:
        /*004c*/ 	.word	0x00000640


	//----- nvinfo : EIATTR_CBANK_PARAM_SIZE
	.align		4
.L_71:
        /*0050*/ 	.byte	0x03, 0x19
        /*0052*/ 	.short	0x0018


	//----- nvinfo : EIATTR_PARAM_CBANK
	.align		4
        /*0054*/ 	.byte	0x04, 0x0a
        /*0056*/ 	.short	(.L_73 - .L_72)
	.align		4
.L_72:
        /*0058*/ 	.word	index@(.nv.constant0._Z12ILP_latency2iPyPd)
        /*005c*/ 	.short	0x0380
        /*005e*/ 	.short	0x0018


	//----- nvinfo : EIATTR_SW_WAR
	.align		4
.L_73:
        /*0060*/ 	.byte	0x04, 0x36
        /*0062*/ 	.short	(.L_75 - .L_74)
.L_74:
        /*0064*/ 	.word	0x00000008
.L_75:


//--------------------- .nv.info._Z12gl2s_latencyiPyPd --------------------------
	.section	.nv.info._Z12gl2s_latencyiPyPd,"",@"SHT_CUDA_INFO"
	.sectionflags	@""
	.align	4


	//----- nvinfo : EIATTR_CUDA_API_VERSION
	.align		4
        /*0000*/ 	.byte	0x04, 0x37
        /*0002*/ 	.short	(.L_77 - .L_76)
.L_76:
        /*0004*/ 	.word	0x00000082


	//----- nvinfo : EIATTR_KPARAM_INFO
	.align		4
.L_77:
        /*0008*/ 	.byte	0x04, 0x17
        /*000a*/ 	.short	(.L_79 - .L_78)
.L_78:
        /*000c*/ 	.word	0x00000000
        /*0010*/ 	.short	0x0002
        /*0012*/ 	.short	0x0010
        /*0014*/ 	.byte	0x00, 0xf5, 0x21, 0x00


	//----- nvinfo : EIATTR_KPARAM_INFO
	.align		4
.L_79:
        /*0018*/ 	.byte	0x04, 0x17
        /*001a*/ 	.short	(.L_81 - .L_80)
.L_80:
        /*001c*/ 	.word	0x00000000
        /*0020*/ 	.short	0x0001
        /*0022*/ 	.short	0x0008
        /*0024*/ 	.byte	0x00, 0xf5, 0x21, 0x00


	//----- nvinfo : EIATTR_KPARAM_INFO
	.align		4
.L_81:
        /*0028*/ 	.byte	0x04, 0x17
        /*002a*/ 	.short	(.L_83 - .L_82)
.L_82:
        /*002c*/ 	.word	0x00000000
        /*0030*/ 	.short	0x0000
        /*0032*/ 	.short	0x0000
        /*0034*/ 	.byte	0x00, 0xf0, 0x11, 0x00


	//----- nvinfo : EIATTR_SPARSE_MMA_MASK
	.align		4
.L_83:
        /*0038*/ 	.byte	0x03, 0x50
        /*003a*/ 	.short	0x0000


	//----- nvinfo : EIATTR_MAXREG_COUNT
	.align		4
        /*003c*/ 	.byte	0x03, 0x1b
        /*003e*/ 	.short	0x00ff


	//----- nvinfo : EIATTR_NUM_BARRIERS
	.align		4
        /*0040*/ 	.byte	0x02, 0x4c
        /*0042*/ 	.byte	0x01
	.zero		1


	//----- nvinfo : EIATTR_MERCURY_ISA_VERSION
	.align		4
        /*0044*/ 	.byte	0x03, 0x5f
        /*0046*/ 	.short	0x0101


	//----- nvinfo : EIATTR_VRC_CTA_INIT_COUNT
	.align		4
        /*0048*/ 	.byte	0x02, 0x4a
	.zero		1
	.zero		1


	//----- nvinfo : EIATTR_EXIT_INSTR_OFFSETS
	.align		4
        /*004c*/ 	.byte	0x04, 0x1c
        /*004e*/ 	.short	(.L_85 - .L_84)


	//   ....[0]....
.L_84:
        /*0050*/ 	.word	0x00001780


	//----- nvinfo : EIATTR_CBANK_PARAM_SIZE
	.align		4
.L_85:
        /*0054*/ 	.byte	0x03, 0x19
        /*0056*/ 	.short	0x0018


	//----- nvinfo : EIATTR_PARAM_CBANK
	.align		4
        /*0058*/ 	.byte	0x04, 0x0a
        /*005a*/ 	.short	(.L_87 - .L_86)
	.align		4
.L_86:
        /*005c*/ 	.word	index@(.nv.constant0._Z12gl2s_latencyiPyPd)
        /*0060*/ 	.short	0x0380
        /*0062*/ 	.short	0x0018


	//----- nvinfo : EIATTR_SW_WAR
	.align		4
.L_87:
        /*0064*/ 	.byte	0x04, 0x36
        /*0066*/ 	.short	(.L_89 - .L_88)
.L_88:
        /*0068*/ 	.word	0x00000008
.L_89:


//--------------------- .nv.info._Z11ILP_latencyiPyPd --------------------------
	.section	.nv.info._Z11ILP_latencyiPyPd,"",@"SHT_CUDA_INFO"
	.sectionflags	@""
	.align	4


	//----- nvinfo : EIATTR_CUDA_API_VERSION
	.align		4
        /*0000*/ 	.byte	0x04, 0x37
        /*0002*/ 	.short	(.L_91 - .L_90)
.L_90:
        /*0004*/ 	.word	0x00000082


	//----- nvinfo : EIATTR_KPARAM_INFO
	.align		4
.L_91:
        /*0008*/ 	.byte	0x04, 0x17
        /*000a*/ 	.short	(.L_93 - .L_92)
.L_92:
        /*000c*/ 	.word	0x00000000
        /*0010*/ 	.short	0x0002
        /*0012*/ 	.short	0x0010
        /*0014*/ 	.byte	0x00, 0xf5, 0x21, 0x00


	//----- nvinfo : EIATTR_KPARAM_INFO
	.align		4
.L_93:
        /*0018*/ 	.byte	0x04, 0x17
        /*001a*/ 	.short	(.L_95 - .L_94)
.L_94:
        /*001c*/ 	.word	0x00000000
        /*0020*/ 	.short	0x0001
        /*0022*/ 	.short	0x0008
        /*0024*/ 	.byte	0x00, 0xf5, 0x21, 0x00


	//----- nvinfo : EIATTR_KPARAM_INFO
	.align		4
.L_95:
        /*0028*/ 	.byte	0x04, 0x17
        /*002a*/ 	.short	(.L_97 - .L_96)
.L_96:
        /*002c*/ 	.word	0x00000000
        /*0030*/ 	.short	0x0000
        /*0032*/ 	.short	0x0000
        /*0034*/ 	.byte	0x00, 0xf0, 0x11, 0x00


	//----- nvinfo : EIATTR_SPARSE_MMA_MASK
	.align		4
.L_97:
        /*0038*/ 	.byte	0x03, 0x50
        /*003a*/ 	.short	0x0000


	//----- nvinfo : EIATTR_MAXREG_COUNT
	.align		4
        /*003c*/ 	.byte	0x03, 0x1b
        /*003e*/ 	.short	0x00ff


	//----- nvinfo : EIATTR_MERCURY_ISA_VERSION
	.align		4
        /*0040*/ 	.byte	0x03, 0x5f
        /*0042*/ 	.short	0x0101


	//----- nvinfo : EIATTR_VRC_CTA_INIT_COUNT
	.align		4
        /*0044*/ 	.byte	0x02, 0x4a
	.zero		1
	.zero		1


	//----- nvinfo : EIATTR_EXIT_INSTR_OFFSETS
	.align		4
        /*0048*/ 	.byte	0x04, 0x1c
        /*004a*/ 	.short	(.L_99 - .L_98)


	//   ....[0]....
.L_98:
        /*004c*/ 	.word	0x00000640


	//----- nvinfo : EIATTR_CBANK_PARAM_SIZE
	.align		4
.L_99:
        /*0050*/ 	.byte	0x03, 0x19
        /*0052*/ 	.short	0x0018


	//----- nvinfo : EIATTR_PARAM_CBANK
	.align		4
        /*0054*/ 	.byte	0x04, 0x0a
        /*0056*/ 	.short	(.L_101 - .L_100)
	.align		4
.L_100:
        /*0058*/ 	.word	index@(.nv.constant0._Z11ILP_latencyiPyPd)
        /*005c*/ 	.short	0x0380
        /*005e*/ 	.short	0x0018


	//----- nvinfo : EIATTR_SW_WAR
	.align		4
.L_101:
        /*0060*/ 	.byte	0x04, 0x36
        /*0062*/ 	.short	(.L_103 - .L_102)
.L_102:
        /*0064*/ 	.word	0x00000008
.L_103:


//--------------------- .nv.info._Z12gl2r_latencyiPyS_Pd --------------------------
	.section	.nv.info._Z12gl2r_latencyiPyS_Pd,"",@"SHT_CUDA_INFO"
	.sectionflags	@""
	.align	4


	//----- nvinfo : EIATTR_CUDA_API_VERSION
	.align		4
        /*0000*/ 	.byte	0x04, 0x37
        /*0002*/ 	.short	(.L_105 - .L_104)
.L_104:
        /*0004*/ 	.word	0x00000082


	//----- nvinfo : EIATTR_KPARAM_INFO
	.align		4
.L_105:
        /*0008*/ 	.byte	0x04, 0x17
        /*000a*/ 	.short	(.L_107 - .L_106)
.L_106:
        /*000c*/ 	.word	0x00000000
        /*0010*/ 	.short	0x0003
        /*0012*/ 	.short	0x0018
        /*0014*/ 	.byte	0x00, 0xf5, 0x21, 0x00


	//----- nvinfo : EIATTR_KPARAM_INFO
	.align		4
.L_107:
        /*0018*/ 	.byte	0x04, 0x17
        /*001a*/ 	.short	(.L_109 - .L_108)
.L_108:
        /*001c*/ 	.word	0x00000000
        /*0020*/ 	.short	0x0002
        /*0022*/ 	.short	0x0010
        /*0024*/ 	.byte	0x00, 0xf5, 0x21, 0x00


	//----- nvinfo : EIATTR_KPARAM_INFO
	.align		4
.L_109:
        /*0028*/ 	.byte	0x04, 0x17
        /*002a*/ 	.short	(.L_111 - .L_110)
.L_110:
        /*002c*/ 	.word	0x00000000
        /*0030*/ 	.short	0x0001
        /*0032*/ 	.short	0x0008
        /*0034*/ 	.byte	0x00, 0xf5, 0x21, 0x00


	//----- nvinfo : EIATTR_KPARAM_INFO
	.align		4
.L_111:
        /*0038*/ 	.byte	0x04, 0x17
        /*003a*/ 	.short	(.L_113 - .L_112)
.L_112:
        /*003c*/ 	.word	0x00000000
        /*0040*/ 	.short	0x0000
        /*0042*/ 	.short	0x0000
        /*0044*/ 	.byte	0x00, 0xf0, 0x11, 0x00


	//----- nvinfo : EIATTR_SPARSE_MMA_MASK
	.align		4
.L_113:
        /*0048*/ 	.byte	0x03, 0x50
        /*004a*/ 	.short	0x0000


	//----- nvinfo : EIATTR_MAXREG_COUNT
	.align		4
        /*004c*/ 	.byte	0x03, 0x1b
        /*004e*/ 	.short	0x00ff


	//----- nvinfo : EIATTR_NUM_BARRIERS
	.align		4
        /*0050*/ 	.byte	0x02, 0x4c
        /*0052*/ 	.byte	0x01
	.zero		1


	//----- nvinfo : EIATTR_MERCURY_ISA_VERSION
	.align		4
        /*0054*/ 	.byte	0x03, 0x5f
        /*0056*/ 	.short	0x0101


	//----- nvinfo : EIATTR_VRC_CTA_INIT_COUNT
	.align		4
        /*0058*/ 	.byte	0x02, 0x4a
	.zero		1
	.zero		1


	//----- nvinfo : EIATTR_EXIT_INSTR_OFFSETS
	.align		4
        /*005c*/ 	.byte	0x04, 0x1c
        /*005e*/ 	.short	(.L_115 - .L_114)


	//   ....[0]....
.L_114:
        /*0060*/ 	.word	0x000009f0


	//----- nvinfo : EIATTR_CBANK_PARAM_SIZE
	.align		4
.L_115:
        /*0064*/ 	.byte	0x03, 0x19
        /*0066*/ 	.short	0x0020


	//----- nvinfo : EIATTR_PARAM_CBANK
	.align		4
        /*0068*/ 	.byte	0x04, 0x0a
        /*006a*/ 	.short	(.L_117 - .L_116)
	.align		4
.L_116:
        /*006c*/ 	.word	index@(.nv.constant0._Z12gl2r_latencyiPyS_Pd)
        /*0070*/ 	.short	0x0380
        /*0072*/ 	.short	0x0020


	//----- nvinfo : EIATTR_SW_WAR
	.align		4
.L_117:
        /*0074*/ 	.byte	0x04, 0x36
        /*0076*/ 	.short	(.L_119 - .L_118)
.L_118:
        /*0078*/ 	.word	0x00000008
.L_119:


//--------------------- .nv.info._Z16register_latencyiPy --------------------------
	.section	.nv.info._Z16register_latencyiPy,"",@"SHT_CUDA_INFO"
	.sectionflags	@""
	.align	4


	//----- nvinfo : EIATTR_CUDA_API_VERSION
	.align		4
        /*0000*/ 	.byte	0x04, 0x37
        /*0002*/ 	.short	(.L_121 - .L_120)
.L_120:
        /*0004*/ 	.word	0x00000082


	//----- nvinfo : EIATTR_KPARAM_INFO
	.align		4
.L_121:
        /*0008*/ 	.byte	0x04, 0x17
        /*000a*/ 	.short	(.L_123 - .L_122)
.L_122:
        /*000c*/ 	.word	0x00000000
        /*0010*/ 	.short	0x0001
        /*0012*/ 	.short	0x0008
        /*0014*/ 	.byte	0x00, 0xf5, 0x21, 0x00


	//----- nvinfo : EIATTR_KPARAM_INFO
	.align		4
.L_123:
        /*0018*/ 	.byte	0x04, 0x17
        /*001a*/ 	.short	(.L_125 - .L_124)
.L_124:
        /*001c*/ 	.word	0x00000000
        /*0020*/ 	.short	0x0000
        /*0022*/ 	.short	0x0000
        /*0024*/ 	.byte	0x00, 0xf0, 0x11, 0x00


	//----- nvinfo : EIATTR_SPARSE_MMA_MASK
	.align		4
.L_125:
        /*0028*/ 	.byte	0x03, 0x50
        /*002a*/ 	.short	0x0000


	//----- nvinfo : EIATTR_MAXREG_COUNT
	.align		4
        /*002c*/ 	.byte	0x03, 0x1b
        /*002e*/ 	.short	0x00ff


	//----- nvinfo : EIATTR_MERCURY_ISA_VERSION
	.align		4
        /*0030*/ 	.byte	0x03, 0x5f
        /*0032*/ 	.short	0x0101


	//----- nvinfo : EIATTR_VRC_CTA_INIT_COUNT
	.align		4
        /*0034*/ 	.byte	0x02, 0x4a
	.zero		1
	.zero		1


	//----- nvinfo : EIATTR_EXIT_INSTR_OFFSETS
	.align		4
        /*0038*/ 	.byte	0x04, 0x1c
        /*003a*/ 	.short	(.L_127 - .L_126)


	//   ....[0]....
.L_126:
        /*003c*/ 	.word	0x00000450


	//----- nvinfo : EIATTR_CBANK_PARAM_SIZE
	.align		4
.L_127:
        /*0040*/ 	.byte	0x03, 0x19
        /*0042*/ 	.short	0x0010


	//----- nvinfo : EIATTR_PARAM_CBANK
	.align		4
        /*0044*/ 	.byte	0x04, 0x0a
        /*0046*/ 	.short	(.L_129 - .L_128)
	.align		4
.L_128:
        /*0048*/ 	.word	index@(.nv.constant0._Z16register_latencyiPy)
        /*004c*/ 	.short	0x0380
        /*004e*/ 	.short	0x0010


	//----- nvinfo : EIATTR_SW_WAR
	.align		4
.L_129:
        /*0050*/ 	.byte	0x04, 0x36
        /*0052*/ 	.short	(.L_131 - .L_130)
.L_130:
        /*0054*/ 	.word	0x00000008
.L_131:


//--------------------- .nv.info._Z13global_memoryPdiiPyS0_ --------------------------
	.section	.nv.info._Z13global_memoryPdiiPyS0_,"",@"SHT_CUDA_INFO"
	.sectionflags	@""
	.align	4


	//----- nvinfo : EIATTR_CUDA_API_VERSION
	.align		4
        /*0000*/ 	.byte	0x04, 0x37
        /*0002*/ 	.short	(.L_133 - .L_132)
.L_132:
        /*0004*/ 	.word	0x00000082


	//----- nvinfo : EIATTR_KPARAM_INFO
	.align		4
.L_133:
        /*0008*/ 	.byte	0x04, 0x17
        /*000a*/ 	.short	(.L_135 - .L_134)
.L_134:
        /*000c*/ 	.word	0x00000000
        /*0010*/ 	.short	0x0004
        /*0012*/ 	.short	0x0018
        /*0014*/ 	.byte	0x00, 0xf5, 0x21, 0x00


	//----- nvinfo : EIATTR_KPARAM_INFO
	.align		4
.L_135:
        /*0018*/ 	.byte	0x04, 0x17
        /*001a*/ 	.short	(.L_137 - .L_136)
.L_136:
        /*001c*/ 	.word	0x00000000
        /*0020*/ 	.short	0x0003
        /*0022*/ 	.short	0x0010
        /*0024*/ 	.byte	0x00, 0xf5, 0x21, 0x00


	//----- nvinfo : EIATTR_KPARAM_INFO
	.align		4
.L_137:
        /*0028*/ 	.byte	0x04, 0x17
        /*002a*/ 	.short	(.L_139 - .L_138)
.L_138:
        /*002c*/ 	.word	0x00000000
        /*0030*/ 	.short	0x0002
        /*0032*/ 	.short	0x000c
        /*0034*/ 	.byte	0x00, 0xf0, 0x11, 0x00


	//----- nvinfo : EIATTR_KPARAM_INFO
	.align		4
.L_139:
        /*0038*/ 	.byte	0x04, 0x17
        /*003a*/ 	.short	(.L_141 - .L_140)
.L_140:
        /*003c*/ 	.word	0x00000000
        /*0040*/ 	.short	0x0001
        /*0042*/ 	.short	0x0008
        /*0044*/ 	.byte	0x00, 0xf0, 0x11, 0x00


	//----- nvinfo : EIATTR_KPARAM_INFO
	.align		4
.L_141:
        /*0048*/ 	.byte	0x04, 0x17
        /*004a*/ 	.short	(.L_143 - .L_142)
.L_142:
        /*004c*/ 	.word	0x00000000
        /*0050*/ 	.short	0x0000
        /*0052*/ 	.short	0x0000
        /*0054*/ 	.byte	0x00, 0xf5, 0x21, 0x00


	//----- nvinfo : EIATTR_SPARSE_MMA_MASK
	.align		4
.L_143:
        /*0058*/ 	.byte	0x03, 0x50
        /*005a*/ 	.short	0x0000


	//----- nvinfo : EIATTR_MAXREG_COUNT
	.align		4
        /*005c*/ 	.byte	0x03, 0x1b
        /*005e*/ 	.short	0x00ff


	//----- nvinfo : EIATTR_NUM_BARRIERS
	.align		4
        /*0060*/ 	.byte	0x02, 0x4c
        /*0062*/ 	.byte	0x01
	.zero		1


	//----- nvinfo : EIATTR_MERCURY_ISA_VERSION
	.align		4
        /*0064*/ 	.byte	0x03, 0x5f
        /*0066*/ 	.short	0x0101


	//----- nvinfo : EIATTR_VRC_CTA_INIT_COUNT
	.align		4
        /*0068*/ 	.byte	0x02, 0x4a
	.zero		1
	.zero		1


	//----- nvinfo : EIATTR_EXIT_INSTR_OFFSETS
	.align		4
        /*006c*/ 	.byte	0x04, 0x1c
        /*006e*/ 	.short	(.L_145 - .L_144)


	//   ....[0]....
.L_144:
        /*0070*/ 	.word	0x00001330


	//----- nvinfo : EIATTR_CBANK_PARAM_SIZE
	.align		4
.L_145:
        /*0074*/ 	.byte	0x03, 0x19
        /*0076*/ 	.short	0x0020


	//----- nvinfo : EIATTR_PARAM_CBANK
	.align		4
        /*0078*/ 	.byte	0x04, 0x0a
        /*007a*/ 	.short	(.L_147 - .L_146)
	.align		4
.L_146:
        /*007c*/ 	.word	index@(.nv.constant0._Z13global_memoryPdiiPyS0_)
        /*0080*/ 	.short	0x0380
        /*0082*/ 	.short	0x0020


	//----- nvinfo : EIATTR_SW_WAR
	.align		4
.L_147:
        /*0084*/ 	.byte	0x04, 0x36
        /*0086*/ 	.short	(.L_149 - .L_148)
.L_148:
        /*0088*/ 	.word	0x00000008
.L_149:


//--------------------- .nv.info._Z15array_generatorPdii --------------------------
	.section	.nv.info._Z15array_generatorPdii,"",@"SHT_CUDA_INFO"
	.sectionflags	@""
	.align	4


	//----- nvinfo : EIATTR_CUDA_API_VERSION
	.align		4
        /*0000*/ 	.byte	0x04, 0x37
        /*0002*/ 	.short	(.L_151 - .L_150)
.L_150:
        /*0004*/ 	.word	0x00000082


	//----- nvinfo : EIATTR_KPARAM_INFO
	.align		4
.L_151:
        /*0008*/ 	.byte	0x04, 0x17
        /*000a*/ 	.short	(.L_153 - .L_152)
.L_152:
        /*000c*/ 	.word	0x00000000
        /*0010*/ 	.short	0x0002
        /*0012*/ 	.short	0x000c
        /*0014*/ 	.byte	0x00, 0xf0, 0x11, 0x00


	//----- nvinfo : EIATTR_KPARAM_INFO
	.align		4
.L_153:
        /*0018*/ 	.byte	0x04, 0x17
        /*001a*/ 	.short	(.L_155 - .L_154)
.L_154:
        /*001c*/ 	.word	0x00000000
        /*0020*/ 	.short	0x0001
        /*0022*/ 	.short	0x0008
        /*0024*/ 	.byte	0x00, 0xf0, 0x11, 0x00


	//----- nvinfo : EIATTR_KPARAM_INFO
	.align		4
.L_155:
        /*0028*/ 	.byte	0x04, 0x17
        /*002a*/ 	.short	(.L_157 - .L_156)
.L_156:
        /*002c*/ 	.word	0x00000000
        /*0030*/ 	.short	0x0000
        /*0032*/ 	.short	0x0000
        /*0034*/ 	.byte	0x00, 0xf5, 0x21, 0x00


	//----- nvinfo : EIATTR_SPARSE_MMA_MASK
	.align		4
.L_157:
        /*0038*/ 	.byte	0x03, 0x50
        /*003a*/ 	.short	0x0000


	//----- nvinfo : EIATTR_MAXREG_COUNT
	.align		4
        /*003c*/ 	.byte	0x03, 0x1b
        /*003e*/ 	.short	0x00ff


	//----- nvinfo : EIATTR_MERCURY_ISA_VERSION
	.align		4
        /*0040*/ 	.byte	0x03, 0x5f
        /*0042*/ 	.short	0x0101


	//----- nvinfo : EIATTR_VRC_CTA_INIT_COUNT
	.align		4
        /*0044*/ 	.byte	0x02, 0x4a
	.zero		1
	.zero		1


	//----- nvinfo : EIATTR_EXIT_INSTR_OFFSETS
	.align		4
        /*0048*/ 	.byte	0x04, 0x1c
        /*004a*/ 	.short	(.L_159 - .L_158)


	//   ....[0]....
.L_158:
        /*004c*/ 	.word	0x00000070


	//   ....[1]....
        /*0050*/ 	.word	0x000000b0


	//   ....[2]....
        /*0054*/ 	.word	0x000008a0


	//----- nvinfo : EIATTR_CBANK_PARAM_SIZE
	.align		4
.L_159:
        /*0058*/ 	.byte	0x03, 0x19
        /*005a*/ 	.short	0x0010


	//----- nvinfo : EIATTR_PARAM_CBANK
	.align		4
        /*005c*/ 	.byte	0x04, 0x0a
        /*005e*/ 	.short	(.L_161 - .L_160)
	.align		4
.L_160:
        /*0060*/ 	.word	index@(.nv.constant0._Z15array_generatorPdii)
        /*0064*/ 	.short	0x0380
        /*0066*/ 	.short	0x0010


	//----- nvinfo : EIATTR_SW_WAR
	.align		4
.L_161:
        /*0068*/ 	.byte	0x04, 0x36
        /*006a*/ 	.short	(.L_163 - .L_162)
.L_162:
        /*006c*/ 	.word	0x00000008
.L_163:


//--------------------- .nv.callgraph             --------------------------
	.section	.nv.callgraph,"",@"SHT_CUDA_CALLGRAPH"
	.align	4
	.sectionentsize	8
	.align		4
        /*0000*/ 	.word	0x00000000
	.align		4
        /*0004*/ 	.word	0xffffffff
	.align		4
        /*0008*/ 	.word	0x00000000
	.align		4
        /*000c*/ 	.word	0xfffffffe
	.align		4
        /*0010*/ 	.word	0x00000000
	.align		4
        /*0014*/ 	.word	0xfffffffd
	.align		4
        /*0018*/ 	.word	0x00000000
	.align		4
        /*001c*/ 	.word	0xfffffffc


//--------------------- .text._Z16ILP_latency_fmadiPyPd --------------------------
	.section	.text._Z16ILP_latency_fmadiPyPd,"ax",@progbits
	.align	128
        .global         _Z16ILP_latency_fmadiPyPd
        .type           _Z16ILP_latency_fmadiPyPd,@function
        .size           _Z16ILP_latency_fmadiPyPd,(.L_x_47 - _Z16ILP_latency_fmadiPyPd)
        .other          _Z16ILP_latency_fmadiPyPd,@"STO_CUDA_ENTRY STV_DEFAULT"
_Z16ILP_latency_fmadiPyPd:
.text._Z16ILP_latency_fmadiPyPd:
[----:B------:R-:W-:Y:S01]  /*0000*/  LDC R1, c[0x0][0x37c] ;  /* 0x0000df00ff017b82 */ /* 0x000fe20000000800 */
[----:B------:R-:W0:Y:S01]  /*0010*/  LDCU UR7, c[0x0][0x380] ;  /* 0x00007000ff0777ac */ /* 0x000e220008000800 */
[----:B------:R-:W-:Y:S01]  /*0020*/  HFMA2 R2, -RZ, RZ, 0, 0 ;  /* 0x00000000ff027431 */ /* 0x000fe200000001ff */
[----:B------:R-:W-:Y:S01]  /*0030*/  MOV R3, 0x404b8000 ;  /* 0x404b800000037802 */ /* 0x000fe20000000f00 */
[----:B------:R-:W1:Y:S01]  /*0040*/  LDCU.64 UR14, c[0x0][0x358] ;  /* 0x00006b00ff0e77ac */ /* 0x000e620008000a00 */
[----:B------:R-:W-:Y:S01]  /*0050*/  UMOV UR4, URZ ;  /* 0x000000ff00047c82 */ /* 0x000fe20008000000 */
[----:B------:R-:W-:Y:S01]  /*0060*/  UMOV UR5, URZ ;  /* 0x000000ff00057c82 */ /* 0x000fe20008000000 */
[----:B0-----:R-:W-:-:S09]  /*0070*/  UISETP.GE.AND UP0, UPT, UR7, 0x1, UPT ;  /* 0x000000010700788c */ /* 0x001fd2000bf06270 */
[----:B-1----:R-:W-:Y:S05]  /*0080*/  BRA.U !UP0, `(.L_x_0) ;  /* 0x0000000508487547 */ /* 0x002fea000b800000 */
[----:B------:R-:W-:Y:S02]  /*0090*/  UISETP.GE.U32.AND UP0, UPT, UR7, 0x4, UPT ;  /* 0x000000040700788c */ /* 0x000fe4000bf06070 */
[----:B------:R-:W-:Y:S01]  /*00a0*/  ULOP3.LUT UR6, UR7, 0x3, URZ, 0xc0, !UPT ;  /* 0x0000000307067892 */ /* 0x000fe2000f8ec0ff */
[----:B------:R-:W-:Y:S01]  /*00b0*/  UMOV UR4, URZ ;  /* 0x000000ff00047c82 */ /* 0x000fe20008000000 */
[----:B------:R-:W-:-:S05]  /*00c0*/  UMOV UR5, URZ ;  /* 0x000000ff00057c82 */ /* 0x000fca0008000000 */
[----:B------:R-:W-:Y:S05]  /*00d0*/  BRA.U !UP0, `(.L_x_1) ;  /* 0x0000000108b47547 */ /* 0x000fea000b800000 */
[----:B------:R-:W-:Y:S01]  /*00e0*/  ULOP3.LUT UR4, UR7, 0x7ffffffc, URZ, 0xc0, !UPT ;  /* 0x7ffffffc07047892 */ /* 0x000fe2000f8ec0ff */
[----:B------:R-:W-:-:S03]  /*00f0*/  UMOV UR5, URZ ;  /* 0x000000ff00057c82 */ /* 0x000fc60008000000 */
[----:B------:R-:W-:-:S03]  /*0100*/  UIADD3 UR7, UPT, UPT, -UR4, URZ, URZ ;  /* 0x000000ff04077290 */ /* 0x000fc6000fffe1ff */
[----:B------:R-:W-:-:S09]  /*0110*/  UMOV UR4, URZ ;  /* 0x000000ff00047c82 */ /* 0x000fd20008000000 */
.L_x_2:
[----:B------:R-:W-:Y:S01]  /*0120*/  S2UR UR8, SR_CLOCKLO ;  /* 0x00000000000879c3 */ /* 0x000fe20000005000 */
[----:B------:R-:W-:-:S07]  /*0130*/  NOP ;  /* 0x0000000000007918 */ /* 0x000fce0000000000 */
[----:B------:R-:W0:Y:S01]  /*0140*/  S2UR UR9, SR_CLOCKLO ;  /* 0x00000000000979c3 */ /* 0x000e220000005000 */
[----:B------:R-:W-:Y:S01]  /*0150*/  NOP ;  /* 0x0000000000007918 */ /* 0x000fe20000000000 */
[----:B0-----:R-:W-:-:S04]  /*0160*/  UIADD3 UR8, UPT, UPT, -UR8, UR9, URZ ;  /* 0x0000000908087290 */ /* 0x001fc8000fffe1ff */
[----:B------:R-:W-:Y:S02]  /*0170*/  USHF.R.S32.HI UR11, URZ, 0x1f, UR8 ;  /* 0x0000001fff0b7899 */ /* 0x000fe40008011408 */
[----:B------:R-:W-:Y:S01]  /*0180*/  S2UR UR9, SR_CLOCKLO ;  /* 0x00000000000979c3 */ /* 0x000fe20000005000 */
[----:B------:R-:W-:-:S07]  /*0190*/  NOP ;  /* 0x0000000000007918 */ /* 0x000fce0000000000 */
[----:B------:R-:W0:Y:S01]  /*01a0*/  S2UR UR10, SR_CLOCKLO ;  /* 0x00000000000a79c3 */ /* 0x000e220000005000 */
[----:B------:R-:W-:Y:S01]  /*01b0*/  NOP ;  /* 0x0000000000007918 */ /* 0x000fe20000000000 */
[----:B0-----:R-:W-:-:S04]  /*01c0*/  UIADD3 UR9, UPT, UPT, -UR9, UR10, URZ ;  /* 0x0000000a09097290 */ /* 0x001fc8000fffe1ff */
[----:B------:R-:W-:Y:S02]  /*01d0*/  USHF.R.S32.HI UR10, URZ, 0x1f, UR9 ;  /* 0x0000001fff0a7899 */ /* 0x000fe40008011409 */
[----:B------:R-:W-:-:S04]  /*01e0*/  UIADD3 UR12, UP0, UP1, UR9, UR4, UR8 ;  /* 0x00000004090c7290 */ /* 0x000fc8000f91e008 */
[----:B------:R-:W-:Y:S01]  /*01f0*/  UIADD3.X UR10, UPT, UPT, UR10, UR5, UR11, UP0, UP1 ;  /* 0x000000050a0a7290 */ /* 0x000fe200087e240b */
[----:B------:R-:W-:Y:S01]  /*0200*/  S2UR UR4, SR_CLOCKLO ;  /* 0x00000000000479c3 */ /* 0x000fe20000005000 */
[----:B------:R-:W-:-:S07]  /*0210*/  NOP ;  /* 0x0000000000007918 */ /* 0x000fce0000000000 */
[----:B------:R-:W0:Y:S01]  /*0220*/  S2UR UR5, SR_CLOCKLO ;  /* 0x00000000000579c3 */ /* 0x000e220000005000 */
[----:B------:R-:W-:Y:S01]  /*0230*/  NOP ;  /* 0x0000000000007918 */ /* 0x000fe20000000000 */
[----:B0-----:R-:W-:-:S04]  /*0240*/  UIADD3 UR4, UPT, UPT, -UR4, UR5, URZ ;  /* 0x0000000504047290 */ /* 0x001fc8000fffe1ff */
[----:B------:R-:W-:Y:S02]  /*0250*/  USHF.R.S32.HI UR9, URZ, 0x1f, UR4 ;  /* 0x0000001fff097899 */ /* 0x000fe40008011404 */
[----:B------:R-:W-:Y:S01]  /*0260*/  S2UR UR5, SR_CLOCKLO ;  /* 0x00000000000579c3 */ /* 0x000fe20000005000 */
[----:B------:R-:W-:Y:S01]  /*0270*/  NOP ;  /* 0x0000000000007918 */ /* 0x000fe20000000000 */
[----:B------:R-:W-:Y:S02]  /*0280*/  DFMA R10, R10, R10, R10 ;  /* 0x0000000a0a0a722b */ /* 0x000fe4000000000a */
[----:B------:R-:W-:Y:S02]  /*0290*/  DFMA R12, R12, R12, R12 ;  /* 0x0000000c0c0c722b */ /* 0x000fe4000000000c */
[----:B------:R-:W-:Y:S02]  /*02a0*/  DFMA R14, R14, R14, R14 ;  /* 0x0000000e0e0e722b */ /* 0x000fe4000000000e */
[----:B------:R-:W-:-:S02]  /*02b0*/  DFMA R16, R16, R16, R16 ;  /* 0x000000101010722b */ /* 0x000fc40000000010 */
[----:B------:R-:W-:Y:S02]  /*02c0*/  DFMA R18, R18, R18, R18 ;  /* 0x000000121212722b */ /* 0x000fe40000000012 */
[----:B------:R-:W-:Y:S02]  /*02d0*/  DFMA R20, R20, R20, R20 ;  /* 0x000000141414722b */ /* 0x000fe40000000014 */
[----:B------:R-:W-:Y:S02]  /*02e0*/  DFMA R8, R8, R8, R8 ;  /* 0x000000080808722b */ /* 0x000fe40000000008 */
[----:B------:R-:W-:Y:S02]  /*02f0*/  DFMA R6, R6, R6, R6 ;  /* 0x000000060606722b */ /* 0x000fe40000000006 */
[----:B------:R-:W-:Y:S02]  /*0300*/  DFMA R4, R4, R4, R4 ;  /* 0x000000040404722b */ /* 0x000fe40000000004 */
[----:B------:R-:W-:Y:S01]  /*0310*/  DFMA R2, R2, R2, R2 ;  /* 0x000000020202722b */ /* 0x000fe20000000002 */
[----:B------:R-:W0:Y:S01]  /*0320*/  S2UR UR8, SR_CLOCKLO ;  /* 0x00000000000879c3 */ /* 0x000e220000005000 */
[----:B------:R-:W-:Y:S01]  /*0330*/  NOP ;  /* 0x0000000000007918 */ /* 0x000fe20000000000 */
[----:B0-----:R-:W-:-:S02]  /*0340*/  UIADD3 UR5, UPT, UPT, -UR5, UR8, URZ ;  /* 0x0000000805057290 */ /* 0x001fc4000fffe1ff */
[----:B------:R-:W-:Y:S02]  /*0350*/  UIADD3 UR7, UPT, UPT, UR7, 0x4, URZ ;  /* 0x0000000407077890 */ /* 0x000fe4000fffe0ff */
[----:B------:R-:W-:Y:S02]  /*0360*/  USHF.R.S32.HI UR8, URZ, 0x1f, UR5 ;  /* 0x0000001fff087899 */ /* 0x000fe40008011405 */
[----:B------:R-:W-:-:S04]  /*0370*/  UIADD3 UR4, UP0, UP1, UR5, UR12, UR4 ;  /* 0x0000000c05047290 */ /* 0x000fc8000f91e004 */
[----:B------:R-:W-:Y:S02]  /*0380*/  UIADD3.X UR5, UPT, UPT, UR8, UR10, UR9, UP0, UP1 ;  /* 0x0000000a08057290 */ /* 0x000fe400087e2409 */
[----:B------:R-:W-:-:S09]  /*0390*/  UISETP.NE.AND UP0, UPT, UR7, URZ, UPT ;  /* 0x000000ff0700728c */ /* 0x000fd2000bf05270 */
[----:B------:R-:W-:Y:S05]  /*03a0*/  BRA.U UP0, `(.L_x_2) ;  /* 0xfffffffd005c7547 */ /* 0x000fea000b83ffff */
.L_x_1:
[----:B------:R-:W-:-:S09]  /*03b0*/  UISETP.NE.AND UP0, UPT, UR6, URZ, UPT ;  /* 0x000000ff0600728c */ /* 0x000fd2000bf05270 */
[----:B------:R-:W-:Y:S05]  /*03c0*/  BRA.U !UP0, `(.L_x_3) ;  /* 0x0000000108547547 */ /* 0x000fea000b800000 */
[----:B------:R-:W-:-:S12]  /*03d0*/  UIADD3 UR6, UPT, UPT, -UR6, URZ, URZ ;  /* 0x000000ff06067290 */ /* 0x000fd8000fffe1ff */
.L_x_4:
[----:B------:R-:W-:Y:S01]  /*03e0*/  S2UR UR7, SR_CLOCKLO ;  /* 0x00000000000779c3 */ /* 0x000fe20000005000 */
[----:B------:R-:W-:Y:S01]  /*03f0*/  NOP ;  /* 0x0000000000007918 */ /* 0x000fe20000000000 */
[----:B------:R-:W-:Y:S02]  /*0400*/  DFMA R10, R10, R10, R10 ;  /* 0x0000000a0a0a722b */ /* 0x000fe4000000000a */
        /* <DEDUP_REMOVED lines=13> */
[----:B------:R-:W-:-:S04]  /*04e0*/  UIADD3 UR4, UP0, UPT, UR7, UR4, URZ ;  /* 0x0000000407047290 */ /* 0x000fc8000ff1e0ff */
[----:B------:R-:W-:Y:S02]  /*04f0*/  ULEA.HI.X.SX32 UR5, UR7, UR5, 0x1, UP0 ;  /* 0x0000000507057291 */ /* 0x000fe400080f0eff */
[----:B------:R-:W-:-:S09]  /*0500*/  UISETP.NE.AND UP0, UPT, UR6, URZ, UPT ;  /* 0x000000ff0600728c */ /* 0x000fd2000bf05270 */
[----:B------:R-:W-:Y:S05]  /*0510*/  BRA.U UP0, `(.L_x_4) ;  /* 0xfffffffd00b07547 */ /* 0x000fea000b83ffff */
.L_x_3:
[----:B------:R-:W-:-:S08]  /*0520*/  DADD R10, R12, R10 ;  /* 0x000000000c0a7229 */ /* 0x000fd0000000000a */
[----:B------:R-:W-:-:S08]  /*0530*/  DADD R10, R10, R14 ;  /* 0x000000000a0a7229 */ /* 0x000fd0000000000e */
[----:B------:R-:W-:-:S08]  /*0540*/  DADD R10, R10, R16 ;  /* 0x000000000a0a7229 */ /* 0x000fd00000000010 */
[----:B------:R-:W-:-:S08]  /*0550*/  DADD R10, R10, R18 ;  /* 0x000000000a0a7229 */ /* 0x000fd00000000012 */
[----:B------:R-:W-:-:S08]  /*0560*/  DADD R10, R10, R20 ;  /* 0x000000000a0a7229 */ /* 0x000fd00000000014 */
[----:B------:R-:W-:-:S08]  /*0570*/  DADD R10, R10, R8 ;  /* 0x000000000a0a7229 */ /* 0x000fd00000000008 */
[----:B------:R-:W-:-:S08]  /*0580*/  DADD R10, R10, R6 ;  /* 0x000000000a0a7229 */ /* 0x000fd00000000006 */
[----:B------:R-:W-:-:S08]  /*0590*/  DADD R10, R10, R4 ;  /* 0x000000000a0a7229 */ /* 0x000fd00000000004 */
[----:B------:R-:W-:-:S11]  /*05a0*/  DADD R2, R10, R2 ;  /* 0x000000000a027229 */ /* 0x000fd60000000002 */
.L_x_0:
[----:B------:R-:W0:Y:S01]  /*05b0*/  S2R R11, SR_TID.X ;  /* 0x00000000000b7919 */ /* 0x000e220000002100 */
[----:B------:R-:W1:Y:S01]  /*05c0*/  LDC.64 R4, c[0x0][0x388] ;  /* 0x0000e200ff047b82 */ /* 0x000e620000000a00 */
[----:B------:R-:W0:Y:S01]  /*05d0*/  LDCU UR6, c[0x0][0x360] ;  /* 0x00006c00ff0677ac */ /* 0x000e220008000800 */
[----:B------:R-:W-:Y:S01]  /*05e0*/  MOV R8, UR4 ;  /* 0x0000000400087c02 */ /* 0x000fe20008000f00 */
[----:B------:R-:W0:Y:S01]  /*05f0*/  S2R R0, SR_CTAID.X ;  /* 0x0000000000007919 */ /* 0x000e220000002500 */
[----:B------:R-:W-:-:S04]  /*0600*/  MOV R9, UR5 ;  /* 0x0000000500097c02 */ /* 0x000fc80008000f00 */
[----:B------:R-:W2:Y:S01]  /*0610*/  LDC.64 R6, c[0x0][0x390] ;  /* 0x0000e400ff067b82 */ /* 0x000ea20000000a00 */
[----:B0-----:R-:W-:-:S04]  /*0620*/  IMAD R11, R0, UR6, R11 ;  /* 0x00000006000b7c24 */ /* 0x001fc8000f8e020b */
[----:B-1----:R-:W-:-:S04]  /*0630*/  IMAD.WIDE R4, R11, 0x8, R4 ;  /* 0x000000080b047825 */ /* 0x002fc800078e0204 */
[----:B--2---:R-:W-:Y:S01]  /*0640*/  IMAD.WIDE R6, R11, 0x8, R6 ;  /* 0x000000080b067825 */ /* 0x004fe200078e0206 */
[----:B------:R-:W-:Y:S04]  /*0650*/  STG.E.64 desc[UR14][R4.64], R8 ;  /* 0x0000000804007986 */ /* 0x000fe8000c101b0e */
[----:B------:R-:W-:Y:S01]  /*0660*/  STG.E.64 desc[UR14][R6.64], R2 ;  /* 0x0000000206007986 */ /* 0x000fe2000c101b0e */
[----:B------:R-:W-:Y:S05]  /*0670*/  EXIT ;  /* 0x000000000000794d */ /* 0x000fea0003800000 */
.L_x_5:
[----:B------:R-:W-:-:S00]  /*0680*/  BRA `(.L_x_5) ;  /* 0xfffffffc00fc7947 */ /* 0x000fc0000383ffff */
[----:B------:R-:W-:-:S00]  /*0690*/  NOP ;  /* 0x0000000000007918 */ /* 0x000fc00000000000 */
        /* <DEDUP_REMOVED lines=14> */
.L_x_47:


//--------------------- .text._Z12ILP_latency2iPyPd --------------------------
	.section	.text._Z12ILP_latency2iPyPd,"ax",@progbits
	.align	128
        .global         _Z12ILP_latency2iPyPd
        .type           _Z12ILP_latency2iPyPd,@function
        .size           _Z12ILP_latency2iPyPd,(.L_x_48 - _Z12ILP_latency2iPyPd)
        .other          _Z12ILP_latency2iPyPd,@"STO_CUDA_ENTRY STV_DEFAULT"
_Z12ILP_latency2iPyPd:
.text._Z12ILP_latency2iPyPd:
        /* <DEDUP_REMOVED lines=18> */
.L_x_8:
        /* <DEDUP_REMOVED lines=22> */
[----:B------:R-:W-:Y:S02]  /*0280*/  UIADD3 UR10, UPT, UPT, UR10, UR10, URZ ;  /* 0x0000000a0a0a7290 */ /* 0x000fe4000fffe0ff */
[----:B------:R-:W-:Y:S02]  /*0290*/  UIADD3 UR11, UPT, UPT, UR11, UR11, URZ ;  /* 0x0000000b0b0b7290 */ /* 0x000fe4000fffe0ff */
[----:B------:R-:W-:Y:S02]  /*02a0*/  UIADD3 UR12, UPT, UPT, UR12, UR12, URZ ;  /* 0x0000000c0c0c7290 */ /* 0x000fe4000fffe0ff */
[----:B------:R-:W-:-:S02]  /*02b0*/  UIADD3 UR13, UPT, UPT, UR13, UR13, URZ ;  /* 0x0000000d0d0d7290 */ /* 0x000fc4000fffe0ff */
[----:B------:R-:W-:Y:S02]  /*02c0*/  UIADD3 UR14, UPT, UPT, UR14, UR14, URZ ;  /* 0x0000000e0e0e7290 */ /* 0x000fe4000fffe0ff */
[----:B------:R-:W-:Y:S02]  /*02d0*/  UIADD3 UR15, UPT, UPT, UR15, UR15, URZ ;  /* 0x0000000f0f0f7290 */ /* 0x000fe4000fffe0ff */
[----:B------:R-:W-:Y:S02]  /*02e0*/  UIADD3 UR16, UPT, UPT, UR16, UR16, URZ ;  /* 0x0000001010107290 */ /* 0x000fe4000fffe0ff */
[----:B------:R-:W-:Y:S02]  /*02f0*/  UIADD3 UR17, UPT, UPT, UR17, UR17, URZ ;  /* 0x0000001111117290 */ /* 0x000fe4000fffe0ff */
[----:B------:R-:W-:Y:S02]  /*0300*/  UIADD3 UR18, UPT, UPT, UR18, UR18, URZ ;  /* 0x0000001212127290 */ /* 0x000fe4000fffe0ff */
[----:B------:R-:W-:Y:S01]  /*0310*/  UIADD3 UR19, UPT, UPT, UR19, UR19, URZ ;  /* 0x0000001313137290 */ /* 0x000fe2000fffe0ff */
        /* <DEDUP_REMOVED lines=9> */
.L_x_7:
[----:B------:R-:W-:-:S09]  /*03b0*/  UISETP.NE.AND UP0, UPT, UR6, URZ, UPT ;  /* 0x000000ff0600728c */ /* 0x000fd2000bf05270 */
[----:B------:R-:W-:Y:S05]  /*03c0*/  BRA.U !UP0, `(.L_x_9) ;  /* 0x0000000108547547 */ /* 0x000fea000b800000 */
[----:B------:R-:W-:-:S12]  /*03d0*/  UIADD3 UR6, UPT, UPT, -UR6, URZ, URZ ;  /* 0x000000ff06067290 */ /* 0x000fd8000fffe1ff */
.L_x_10:
[----:B------:R-:W-:Y:S01]  /*03e0*/  S2UR UR7, SR_CLOCKLO ;  /* 0x00000000000779c3 */ /* 0x000fe20000005000 */
[----:B------:R-:W-:Y:S01]  /*03f0*/  NOP ;  /* 0x0000000000007918 */ /* 0x000fe20000000000 */
[----:B------:R-:W-:Y:S02]  /*0400*/  UIADD3 UR10, UPT, UPT, UR10, UR10, URZ ;  /* 0x0000000a0a0a7290 */ /* 0x000fe4000fffe0ff */
        /* <DEDUP_REMOVED lines=17> */
.L_x_9:
[----:B------:R-:W-:-:S04]  /*0520*/  UIADD3 UR14, UPT, UPT, UR14, UR15, UR16 ;  /* 0x0000000f0e0e7290 */ /* 0x000fc8000fffe010 */
[----:B------:R-:W-:-:S04]  /*0530*/  UIADD3 UR14, UPT, UPT, UR12, UR14, UR13 ;  /* 0x0000000e0c0e7290 */ /* 0x000fc8000fffe00d */
[----:B------:R-:W-:-:S04]  /*0540*/  UIADD3 UR14, UPT, UPT, UR10, UR14, UR11 ;  /* 0x0000000e0a0e7290 */ /* 0x000fc8000fffe00b */
[----:B------:R-:W-:-:S04]  /*0550*/  UIADD3 UR14, UPT, UPT, UR18, UR14, UR17 ;  /* 0x0000000e120e7290 */ /* 0x000fc8000fffe011 */
[----:B------:R-:W-:-:S09]  /*0560*/  UIADD3 UR14, UPT, UPT, UR14, UR19, URZ ;  /* 0x000000130e0e7290 */ /* 0x000fd2000fffe0ff */
[----:B------:R-:W0:Y:S03]  /*0570*/  I2F.F64 R2, UR14 ;  /* 0x0000000e00027d12 */ /* 0x000e260008201c00 */
.L_x_6:
[----:B------:R-:W1:Y:S01]  /*0580*/  S2R R11, SR_TID.X ;  /* 0x00000000000b7919 */ /* 0x000e620000002100 */
[----:B------:R-:W2:Y:S01]  /*0590*/  LDC.64 R4, c[0x0][0x388] ;  /* 0x0000e200ff047b82 */ /* 0x000ea20000000a00 */
[----:B------:R-:W1:Y:S01]  /*05a0*/  LDCU UR6, c[0x0][0x360] ;  /* 0x00006c00ff0677ac */ /* 0x000e620008000800 */
[----:B------:R-:W-:Y:S01]  /*05b0*/  MOV R8, UR4 ;  /* 0x0000000400087c02 */ /* 0x000fe20008000f00 */
[----:B------:R-:W1:Y:S01]  /*05c0*/  S2R R0, SR_CTAID.X ;  /* 0x0000000000007919 */ /* 0x000e620000002500 */
[----:B------:R-:W-:-:S04]  /*05d0*/  MOV R9, UR5 ;  /* 0x0000000500097c02 */ /* 0x000fc80008000f00 */
[----:B------:R-:W3:Y:S01]  /*05e0*/  LDC.64 R6, c[0x0][0x390] ;  /* 0x0000e400ff067b82 */ /* 0x000ee20000000a00 */
[----:B-1----:R-:W-:-:S04]  /*05f0*/  IMAD R11, R0, UR6, R11 ;  /* 0x00000006000b7c24 */ /* 0x002fc8000f8e020b */
[----:B--2---:R-:W-:-:S04]  /*0600*/  IMAD.WIDE R4, R11, 0x8, R4 ;  /* 0x000000080b047825 */ /* 0x004fc800078e0204 */
[----:B---3--:R-:W-:Y:S01]  /*0610*/  IMAD.WIDE R6, R11, 0x8, R6 ;  /* 0x000000080b067825 */ /* 0x008fe200078e0206 */
[----:B------:R-:W-:Y:S04]  /*0620*/  STG.E.64 desc[UR22][R4.64], R8 ;  /* 0x0000000804007986 */ /* 0x000fe8000c101b16 */
[----:B0-----:R-:W-:Y:S01]  /*0630*/  STG.E.64 desc[UR22][R6.64], R2 ;  /* 0x0000000206007986 */ /* 0x001fe2000c101b16 */
[----:B------:R-:W-:Y:S05]  /*0640*/  EXIT ;  /* 0x000000000000794d */ /* 0x000fea0003800000 */
.L_x_11:
        /* <DEDUP_REMOVED lines=11> */
.L_x_48:


//--------------------- .text._Z12gl2s_latencyiPyPd --------------------------
	.section	.text._Z12gl2s_latencyiPyPd,"ax",@progbits
	.align	128
        .global         _Z12gl2s_latencyiPyPd
        .type           _Z12gl2s_latencyiPyPd,@function
        .size           _Z12gl2s_latencyiPyPd,(.L_x_49 - _Z12gl2s_latencyiPyPd)
        .other          _Z12gl2s_latencyiPyPd,@"STO_CUDA_ENTRY STV_DEFAULT"
_Z12gl2s_latencyiPyPd:
.text._Z12gl2s_latencyiPyPd:
[----:B------:R-:W-:Y:S01]  /*0000*/  LDC R1, c[0x0][0x37c] ;  /* 0x0000df00ff017b82 */ /* 0x000fe20000000800 */
[----:B------:R-:W0:Y:S01]  /*0010*/  S2R R3, SR_TID.X ;  /* 0x0000000000037919 */ /* 0x000e220000002100 */
[----:B------:R-:W1:Y:S06]  /*0020*/  LDCU UR6, c[0x0][0x380] ;  /* 0x00007000ff0677ac */ /* 0x000e6c0008000800 */
[----:B------:R-:W0:Y:S01]  /*0030*/  S2UR UR4, SR_CTAID.X ;  /* 0x00000000000479c3 */ /* 0x000e220000002500 */
[----:B------:R-:W2:Y:S01]  /*0040*/  LDCU.64 UR10, c[0x0][0x358] ;  /* 0x00006b00ff0a77ac */ /* 0x000ea20008000a00 */
[----:B------:R-:W-:-:S06]  /*0050*/  UMOV UR5, URZ ;  /* 0x000000ff00057c82 */ /* 0x000fcc0008000000 */
[----:B------:R-:W0:Y:S01]  /*0060*/  LDC R0, c[0x0][0x360] ;  /* 0x0000d800ff007b82 */ /* 0x000e220000000800 */
[----:B-1----:R-:W-:Y:S01]  /*0070*/  UISETP.GE.AND UP0, UPT, UR6, 0x1, UPT ;  /* 0x000000010600788c */ /* 0x002fe2000bf06270 */
[----:B0-----:R-:W-:Y:S01]  /*0080*/  IMAD R0, R0, UR4, R3 ;  /* 0x0000000400007c24 */ /* 0x001fe2000f8e0203 */
[----:B------:R-:W-:-:S07]  /*0090*/  UMOV UR4, URZ ;  /* 0x000000ff00047c82 */ /* 0x000fce0008000000 */
[----:B--2---:R-:W-:Y:S05]  /*00a0*/  BRA.U !UP0, `(.L_x_12) ;  /* 0x0000001508587547 */ /* 0x004fea000b800000 */
[----:B------:R-:W-:Y:S01]  /*00b0*/  UISETP.GE.U32.AND UP0, UPT, UR6, 0x8, UPT ;  /* 0x000000080600788c */ /* 0x000fe2000bf06070 */
[----:B------:R-:W-:Y:S01]  /*00c0*/  UMOV UR4, URZ ;  /* 0x000000ff00047c82 */ /* 0x000fe20008000000 */
[----:B------:R-:W-:-:S07]  /*00d0*/  UMOV UR5, URZ ;  /* 0x000000ff00057c82 */ /* 0x000fce0008000000 */
[----:B------:R-:W-:Y:S05]  /*00e0*/  BRA.U !UP0, `(.L_x_13) ;  /* 0x0000000908b07547 */ /* 0x000fea000b800000 */
[----:B------:R-:W0:Y:S01]  /*00f0*/  S2UR UR7, SR_CgaCtaId ;  /* 0x00000000000779c3 */ /* 0x000e220000008800 */
[----:B------:R-:W-:Y:S01]  /*0100*/  UMOV UR5, 0x400 ;  /* 0x0000040000057882 */ /* 0x000fe20000000000 */
[----:B------:R-:W-:Y:S02]  /*0110*/  ULOP3.LUT UR4, UR6, 0x7ffffff8, URZ, 0xc0, !UPT ;  /* 0x7ffffff806047892 */ /* 0x000fe4000f8ec0ff */
[----:B0-----:R-:W-:Y:S02]  /*0120*/  ULEA UR5, UR7, UR5, 0x18 ;  /* 0x0000000507057291 */ /* 0x001fe4000f8ec0ff */
[----:B------:R-:W-:-:S03]  /*0130*/  UIADD3 UR7, UPT, UPT, -UR4, URZ, URZ ;  /* 0x000000ff04077290 */ /* 0x000fc6000fffe1ff */
[----:B------:R-:W-:Y:S01]  /*0140*/  UMOV UR4, URZ ;  /* 0x000000ff00047c82 */ /* 0x000fe20008000000 */
[----:B------:R-:W-:Y:S01]  /*0150*/  LEA R2, R0, UR5, 0x6 ;  /* 0x0000000500027c11 */ /* 0x000fe2000f8e30ff */
[----:B------:R-:W-:-:S07]  /*0160*/  UMOV UR5, URZ ;  /* 0x000000ff00057c82 */ /* 0x000fce0008000000 */
.L_x_14:
[----:B------:R-:W-:Y:S01]  /*0170*/  S2UR UR8, SR_CLOCKLO ;  /* 0x00000000000879c3 */ /* 0x000fe20000005000 */
[----:B------:R-:W-:-:S07]  /*0180*/  NOP ;  /* 0x0000000000007918 */ /* 0x000fce0000000000 */
[----:B------:R-:W0:Y:S02]  /*0190*/  LDC.64 R20, c[0x0][0x390] ;  /* 0x0000e400ff147b82 */ /* 0x000e240000000a00 */
[----:B0-----:R-:W2:Y:S04]  /*01a0*/  LDG.E.64 R4, desc[UR10][R20.64] ;  /* 0x0000000a14047981 */ /* 0x001ea8000c1e1b00 */
[----:B------:R-:W2:Y:S04]  /*01b0*/  LDG.E.64 R6, desc[UR10][R20.64+0x8] ;  /* 0x0000080a14067981 */ /* 0x000ea8000c1e1b00 */
[----:B------:R-:W3:Y:S04]  /*01c0*/  LDG.E.64 R8, desc[UR10][R20.64+0x10] ;  /* 0x0000100a14087981 */ /* 0x000ee8000c1e1b00 */
[----:B------:R-:W3:Y:S04]  /*01d0*/  LDG.E.64 R10, desc[UR10][R20.64+0x18] ;  /* 0x0000180a140a7981 */ /* 0x000ee8000c1e1b00 */
[----:B------:R-:W4:Y:S04]  /*01e0*/  LDG.E.64 R12, desc[UR10][R20.64+0x20] ;  /* 0x0000200a140c7981 */ /* 0x000f28000c1e1b00 */
[----:B------:R-:W4:Y:S04]  /*01f0*/  LDG.E.64 R14, desc[UR10][R20.64+0x28] ;  /* 0x0000280a140e7981 */ /* 0x000f28000c1e1b00 */
[----:B------:R-:W5:Y:S04]  /*0200*/  LDG.E.64 R16, desc[UR10][R20.64+0x30] ;  /* 0x0000300a14107981 */ /* 0x000f68000c1e1b00 */
[----:B------:R-:W5:Y:S04]  /*0210*/  LDG.E.64 R18, desc[UR10][R20.64+0x38] ;  /* 0x0000380a14127981 */ /* 0x000f68000c1e1b00 */
[----:B--2---:R0:W-:Y:S04]  /*0220*/  STS.128 [R2], R4 ;  /* 0x0000000402007388 */ /* 0x0041e80000000c00 */
[----:B---3--:R1:W-:Y:S04]  /*0230*/  STS.128 [R2+0x10], R8 ;  /* 0x0000100802007388 */ /* 0x0083e80000000c00 */
[----:B----4-:R2:W-:Y:S04]  /*0240*/  STS.128 [R2+0x20], R12 ;  /* 0x0000200c02007388 */ /* 0x0105e80000000c00 */
[----:B-----5:R3:W-:Y:S01]  /*0250*/  STS.128 [R2+0x30], R16 ;  /* 0x0000301002007388 */ /* 0x0207e20000000c00 */
[----:B------:R-:W-:Y:S08]  /*0260*/  BAR.SYNC.DEFER_BLOCKING 0x0 ;  /* 0x0000000000007b1d */ /* 0x000ff00000010000 */
[----:B------:R-:W4:Y:S01]  /*0270*/  S2UR UR9, SR_CLOCKLO ;  /* 0x00000000000979c3 */ /* 0x000f220000005000 */
[----:B------:R-:W-:Y:S01]  /*0280*/  NOP ;  /* 0x0000000000007918 */ /* 0x000fe20000000000 */
[----:B----4-:R-:W-:-:S04]  /*0290*/  UIADD3 UR13, UPT, UPT, -UR8, UR9, URZ ;  /* 0x00000009080d7290 */ /* 0x010fc8000fffe1ff */
[----:B------:R-:W-:Y:S02]  /*02a0*/  USHF.R.S32.HI UR12, URZ, 0x1f, UR13 ;  /* 0x0000001fff0c7899 */ /* 0x000fe4000801140d */
[----:B------:R-:W-:Y:S01]  /*02b0*/  S2UR UR8, SR_CLOCKLO ;  /* 0x00000000000879c3 */ /* 0x000fe20000005000 */
[----:B------:R-:W-:Y:S01]  /*02c0*/  NOP ;  /* 0x0000000000007918 */ /* 0x000fe20000000000 */
[----:B0-----:R-:W4:Y:S04]  /*02d0*/  LDG.E.64 R4, desc[UR10][R20.64] ;  /* 0x0000000a14047981 */ /* 0x001f28000c1e1b00 */
[----:B------:R-:W4:Y:S04]  /*02e0*/  LDG.E.64 R6, desc[UR10][R20.64+0x8] ;  /* 0x0000080a14067981 */ /* 0x000f28000c1e1b00 */
[----:B-1----:R-:W5:Y:S04]  /*02f0*/  LDG.E.64 R8, desc[UR10][R20.64+0x10] ;  /* 0x0000100a14087981 */ /* 0x002f68000c1e1b00 */
[----:B------:R-:W5:Y:S04]  /*0300*/  LDG.E.64 R10, desc[UR10][R20.64+0x18] ;  /* 0x0000180a140a7981 */ /* 0x000f68000c1e1b00 */
[----:B--2---:R-:W2:Y:S04]  /*0310*/  LDG.E.64 R12, desc[UR10][R20.64+0x20] ;  /* 0x0000200a140c7981 */ /* 0x004ea8000c1e1b00 */
[----:B------:R-:W2:Y:S04]  /*0320*/  LDG.E.64 R14, desc[UR10][R20.64+0x28] ;  /* 0x0000280a140e7981 */ /* 0x000ea8000c1e1b00 */
[----:B---3--:R-:W3:Y:S04]  /*0330*/  LDG.E.64 R16, desc[UR10][R20.64+0x30] ;  /* 0x0000300a14107981 */ /* 0x008ee8000c1e1b00 */
[----:B------:R-:W3:Y:S04]  /*0340*/  LDG.E.64 R18, desc[UR10][R20.64+0x38] ;  /* 0x0000380a14127981 */ /* 0x000ee8000c1e1b00 */
[----:B----4-:R0:W-:Y:S04]  /*0350*/  STS.128 [R2], R4 ;  /* 0x0000000402007388 */ /* 0x0101e80000000c00 */
[----:B-----5:R1:W-:Y:S04]  /*0360*/  STS.128 [R2+0x10], R8 ;  /* 0x0000100802007388 */ /* 0x0203e80000000c00 */
[----:B--2---:R2:W-:Y:S04]  /*0370*/  STS.128 [R2+0x20], R12 ;  /* 0x0000200c02007388 */ /* 0x0045e80000000c00 */
[----:B---3--:R3:W-:Y:S01]  /*0380*/  STS.128 [R2+0x30], R16 ;  /* 0x0000301002007388 */ /* 0x0087e20000000c00 */
[----:B------:R-:W-:Y:S08]  /*0390*/  BAR.SYNC.DEFER_BLOCKING 0x0 ;  /* 0x0000000000007b1d */ /* 0x000ff00000010000 */
[----:B------:R-:W4:Y:S01]  /*03a0*/  S2UR UR9, SR_CLOCKLO ;  /* 0x00000000000979c3 */ /* 0x000f220000005000 */
[----:B------:R-:W-:Y:S01]  /*03b0*/  NOP ;  /* 0x0000000000007918 */ /* 0x000fe20000000000 */
[----:B----4-:R-:W-:-:S04]  /*03c0*/  UIADD3 UR9, UPT, UPT, -UR8, UR9, URZ ;  /* 0x0000000908097290 */ /* 0x010fc8000fffe1ff */
[----:B------:R-:W-:Y:S02]  /*03d0*/  USHF.R.S32.HI UR8, URZ, 0x1f, UR9 ;  /* 0x0000001fff087899 */ /* 0x000fe40008011409 */
[----:B------:R-:W-:-:S04]  /*03e0*/  UIADD3 UR13, UP0, UP1, UR9, UR13, UR4 ;  /* 0x0000000d090d7290 */ /* 0x000fc8000f91e004 */
[----:B------:R-:W-:Y:S01]  /*03f0*/  UIADD3.X UR12, UPT, UPT, UR8, UR12, UR5, UP0, UP1 ;  /* 0x0000000c080c7290 */ /* 0x000fe200087e2405 */
        /* <DEDUP_REMOVED lines=39> */
[----:B------:R-:W-:-:S05]  /*0670*/  UIADD3.X UR13, UPT, UPT, UR4, UR8, UR12, UP0, UP1 ;  /* 0x00000008040d7290 */ /* 0x000fca00087e240c */
        /* <DEDUP_REMOVED lines=74> */
[----:B------:R-:W1:Y:S01]  /*0b20*/  S2UR UR5, SR_CLOCKLO ;  /* 0x00000000000579c3 */ /* 0x000e620000005000 */
[----:B------:R-:W-:Y:S01]  /*0b30*/  NOP ;  /* 0x0000000000007918 */ /* 0x000fe20000000000 */
[----:B-1----:R-:W-:-:S02]  /*0b40*/  UIADD3 UR4, UPT, UPT, -UR4, UR5, URZ ;  /* 0x0000000504047290 */ /* 0x002fc4000fffe1ff */
[----:B------:R-:W-:Y:S02]  /*0b50*/  UIADD3 UR7, UPT, UPT, UR7, 0x8, URZ ;  /* 0x0000000807077890 */ /* 0x000fe4000fffe0ff */
[----:B------:R-:W-:Y:S02]  /*0b60*/  USHF.R.S32.HI UR5, URZ, 0x1f, UR4 ;  /* 0x0000001fff057899 */ /* 0x000fe40008011404 */
[----:B------:R-:W-:-:S04]  /*0b70*/  UIADD3 UR4, UP0, UP1, UR4, UR9, UR12 ;  /* 0x0000000904047290 */ /* 0x000fc8000f91e00c */
[----:B------:R-:W-:Y:S02]  /*0b80*/  UIADD3.X UR5, UPT, UPT, UR5, UR8, UR13, UP0, UP1 ;  /* 0x0000000805057290 */ /* 0x000fe400087e240d */
[----:B------:R-:W-:-:S09]  /*0b90*/  UISETP.NE.AND UP0, UPT, UR7, URZ, UPT ;  /* 0x000000ff0700728c */ /* 0x000fd2000bf05270 */
[----:B0-----:R-:W-:Y:S05]  /*0ba0*/  BRA.U UP0, `(.L_x_14) ;  /* 0xfffffff500707547 */ /* 0x001fea000b83ffff */
.L_x_13:
[----:B------:R-:W-:-:S09]  /*0bb0*/  ULOP3.LUT UP0, UR7, UR6, 0x7, URZ, 0xc0, !UPT ;  /* 0x0000000706077892 */ /* 0x000fd2000f80c0ff */
[----:B------:R-:W-:Y:S05]  /*0bc0*/  BRA.U !UP0, `(.L_x_12) ;  /* 0x0000000908907547 */ /* 0x000fea000b800000 */
[----:B------:R-:W-:-:S09]  /*0bd0*/  UISETP.GE.U32.AND UP0, UPT, UR7, 0x4, UPT ;  /* 0x000000040700788c */ /* 0x000fd2000bf06070 */
[----:B------:R-:W-:Y:S05]  /*0be0*/  BRA.U !UP0, `(.L_x_15) ;  /* 0x0000000508547547 */ /* 0x000fea000b800000 */
        /* <DEDUP_REMOVED lines=10> */
[----:B------:R-:W5:Y:S01]  /*0c90*/  LDG.E.64 R18, desc[UR10][R20.64+0x38] ;  /* 0x0000380a14127981 */ /* 0x000f62000c1e1b00 */
[----:B------:R-:W0:Y:S01]  /*0ca0*/  S2UR UR9, SR_CgaCtaId ;  /* 0x00000000000979c3 */ /* 0x000e220000008800 */
[----:B------:R-:W-:-:S02]  /*0cb0*/  UMOV UR8, 0x400 ;  /* 0x0000040000087882 */ /* 0x000fc40000000000 */
[----:B0-----:R-:W-:-:S06]  /*0cc0*/  ULEA UR8, UR9, UR8, 0x18 ;  /* 0x0000000809087291 */ /* 0x001fcc000f8ec0ff */
[----:B------:R-:W-:-:S05]  /*0cd0*/  LEA R2, R0, UR8, 0x6 ;  /* 0x0000000800027c11 */ /* 0x000fca000f8e30ff */
        /* <DEDUP_REMOVED lines=66> */
[----:B-1----:R-:W-:-:S04]  /*1100*/  UIADD3 UR4, UPT, UPT, -UR4, UR5, URZ ;  /* 0x0000000504047290 */ /* 0x002fc8000fffe1ff */
[----:B------:R-:W-:Y:S02]  /*1110*/  USHF.R.S32.HI UR5, URZ, 0x1f, UR4 ;  /* 0x0000001fff057899 */ /* 0x000fe40008011404 */
[----:B------:R-:W-:-:S04]  /*1120*/  UIADD3 UR4, UP0, UP1, UR4, UR8, UR12 ;  /* 0x0000000804047290 */ /* 0x000fc8000f91e00c */
[----:B0-----:R-:W-:-:S12]  /*1130*/  UIADD3.X UR5, UPT, UPT, UR5, UR7, UR9, UP0, UP1 ;  /* 0x0000000705057290 */ /* 0x001fd800087e2409 */
.L_x_15:
[----:B------:R-:W-:-:S09]  /*1140*/  ULOP3.LUT UP0, UR7, UR6, 0x3, URZ, 0xc0, !UPT ;  /* 0x0000000306077892 */ /* 0x000fd2000f80c0ff */
[----:B------:R-:W-:Y:S05]  /*1150*/  BRA.U !UP0, `(.L_x_12) ;  /* 0x00000005082c7547 */ /* 0x000fea000b800000 */
[----:B------:R-:W-:-:S09]  /*1160*/  UISETP.NE.AND UP0, UPT, UR7, 0x1, UPT ;  /* 0x000000010700788c */ /* 0x000fd2000bf05270 */
        /* <DEDUP_REMOVED lines=46> */
.L_x_16:
[----:B------:R-:W-:-:S04]  /*1450*/  ULOP3.LUT UR6, UR6, 0x1, URZ, 0xc0, !UPT ;  /* 0x0000000106067892 */ /* 0x000fc8000f8ec0ff */
[----:B------:R-:W-:-:S09]  /*1460*/  UISETP.NE.U32.AND UP0, UPT, UR6, 0x1, UPT ;  /* 0x000000010600788c */ /* 0x000fd2000bf05070 */
[----:B------:R-:W-:Y:S05]  /*1470*/  BRA.U UP0, `(.L_x_12) ;  /* 0x0000000100647547 */ /* 0x000fea000b800000 */
        /* <DEDUP_REMOVED lines=20> */
[----:B------:R-:W1:Y:S01]  /*15c0*/  S2UR UR7, SR_CLOCKLO ;  /* 0x00000000000779c3 */ /* 0x000e620000005000 */
[----:B------:R-:W-:Y:S01]  /*15d0*/  NOP ;  /* 0x0000000000007918 */ /* 0x000fe20000000000 */
[----:B-1----:R-:W-:-:S04]  /*15e0*/  UIADD3 UR6, UPT, UPT, -UR6, UR7, URZ ;  /* 0x0000000706067290 */ /* 0x002fc8000fffe1ff */
[----:B------:R-:W-:-:S04]  /*15f0*/  UIADD3 UR4, UP0, UPT, UR6, UR4, URZ ;  /* 0x0000000406047290 */ /* 0x000fc8000ff1e0ff */
[----:B0-----:R-:W-:-:S12]  /*1600*/  ULEA.HI.X.SX32 UR5, UR6, UR5, 0x1, UP0 ;  /* 0x0000000506057291 */ /* 0x001fd800080f0eff */
.L_x_12:
[----:B------:R-:W0:Y:S01]  /*1610*/  S2UR UR7, SR_CgaCtaId ;  /* 0x00000000000779c3 */ /* 0x000e220000008800 */
[----:B------:R-:W-:Y:S02]  /*1620*/  UMOV UR6, 0x400 ;  /* 0x0000040000067882 */ /* 0x000fe40000000000 */
[----:B0-----:R-:W-:-:S06]  /*1630*/  ULEA UR6, UR7, UR6, 0x18 ;  /* 0x0000000607067291 */ /* 0x001fcc000f8ec0ff */
[----:B------:R-:W-:-:S05]  /*1640*/  LEA R16, R0, UR6, 0x6 ;  /* 0x0000000600107c11 */ /* 0x000fca000f8e30ff */
[----:B------:R-:W0:Y:S04]  /*1650*/  LDS.128 R12, [R16] ;  /* 0x00000000100c7984 */ /* 0x000e280000000c00 */
[----:B------:R-:W1:Y:S04]  /*1660*/  LDS.128 R8, [R16+0x10] ;  /* 0x0000100010087984 */ /* 0x000e680000000c00 */
[----:B------:R-:W2:Y:S01]  /*1670*/  LDS.128 R4, [R16+0x20] ;  /* 0x0000200010047984 */ /* 0x000ea20000000c00 */
[----:B0-----:R-:W-:-:S03]  /*1680*/  DADD R2, R12, R14 ;  /* 0x000000000c027229 */ /* 0x001fc6000000000e */
[----:B------:R-:W0:Y:S05]  /*1690*/  LDS.128 R12, [R16+0x30] ;  /* 0x00003000100c7984 */ /* 0x000e2a0000000c00 */
[----:B-1----:R-:W-:Y:S01]  /*16a0*/  DADD R2, R2, R8 ;  /* 0x0000000002027229 */ /* 0x002fe20000000008 */
[----:B------:R-:W1:Y:S07]  /*16b0*/  LDC.64 R8, c[0x0][0x390] ;  /* 0x0000e400ff087b82 */ /* 0x000e6e0000000a00 */
[----:B------:R-:W-:-:S08]  /*16c0*/  DADD R2, R2, R10 ;  /* 0x0000000002027229 */ /* 0x000fd0000000000a */
[----:B--2---:R-:W-:Y:S01]  /*16d0*/  DADD R2, R2, R4 ;  /* 0x0000000002027229 */ /* 0x004fe20000000004 */
[----:B------:R-:W2:Y:S07]  /*16e0*/  LDC.64 R4, c[0x0][0x388] ;  /* 0x0000e200ff047b82 */ /* 0x000eae0000000a00 */
[----:B------:R-:W-:Y:S01]  /*16f0*/  DADD R2, R2, R6 ;  /* 0x0000000002027229 */ /* 0x000fe20000000006 */
[----:B------:R-:W-:Y:S02]  /*1700*/  IMAD.U32 R6, RZ, RZ, UR4 ;  /* 0x00000004ff067e24 */ /* 0x000fe4000f8e00ff */
[----:B------:R-:W-:-:S05]  /*1710*/  IMAD.U32 R7, RZ, RZ, UR5 ;  /* 0x00000005ff077e24 */ /* 0x000fca000f8e00ff */
[----:B0-----:R-:W-:-:S08]  /*1720*/  DADD R2, R2, R12 ;  /* 0x0000000002027229 */ /* 0x001fd0000000000c */
[----:B------:R-:W-:Y:S01]  /*1730*/  DADD R14, R2, R14 ;  /* 0x00000000020e7229 */ /* 0x000fe2000000000e */
[----:B--2---:R-:W-:-:S04]  /*1740*/  IMAD.WIDE R2, R0, 0x8, R4 ;  /* 0x0000000800027825 */ /* 0x004fc800078e0204 */
[----:B-1----:R-:W-:Y:S01]  /*1750*/  IMAD.WIDE R4, R0, 0x8, R8 ;  /* 0x0000000800047825 */ /* 0x002fe200078e0208 */
[----:B------:R-:W-:Y:S04]  /*1760*/  STG.E.64 desc[UR10][R2.64], R6 ;  /* 0x0000000602007986 */ /* 0x000fe8000c101b0a */
[----:B------:R-:W-:Y:S01]  /*1770*/  STG.E.64 desc[UR10][R4.64], R14 ;  /* 0x0000000e04007986 */ /* 0x000fe2000c101b0a */
[----:B------:R-:W-:Y:S05]  /*1780*/  EXIT ;  /* 0x000000000000794d */ /* 0x000fea0003800000 */
.L_x_17:
        /* <DEDUP_REMOVED lines=15> */
.L_x_49:


//--------------------- .text._Z11ILP_latencyiPyPd --------------------------
	.section	.text._Z11ILP_latencyiPyPd,"ax",@progbits
	.align	128
        .global         _Z11ILP_latencyiPyPd
        .type           _Z11ILP_latencyiPyPd,@function
        .size           _Z11ILP_latencyiPyPd,(.L_x_50 - _Z11ILP_latencyiPyPd)
        .other          _Z11ILP_latencyiPyPd,@"STO_CUDA_ENTRY STV_DEFAULT"
_Z11ILP_latencyiPyPd:
.text._Z11ILP_latencyiPyPd:
        /* <DEDUP_REMOVED lines=18> */
.L_x_20:
        /* <DEDUP_REMOVED lines=22> */
[----:B------:R-:W-:Y:S02]  /*0280*/  UIMAD UR10, UR10, UR10, UR10 ;  /* 0x0000000a0a0a72a4 */ /* 0x000fe4000f8e020a */
[----:B------:R-:W-:Y:S02]  /*0290*/  UIMAD UR11, UR11, UR11, UR11 ;  /* 0x0000000b0b0b72a4 */ /* 0x000fe4000f8e020b */
[----:B------:R-:W-:Y:S02]  /*02a0*/  UIMAD UR12, UR12, UR12, UR12 ;  /* 0x0000000c0c0c72a4 */ /* 0x000fe4000f8e020c */
[----:B------:R-:W-:-:S02]  /*02b0*/  UIMAD UR13, UR13, UR13, UR13 ;  /* 0x0000000d0d0d72a4 */ /* 0x000fc4000f8e020d */
[----:B------:R-:W-:Y:S02]  /*02c0*/  UIMAD UR14, UR14, UR14, UR14 ;  /* 0x0000000e0e0e72a4 */ /* 0x000fe4000f8e020e */
[----:B------:R-:W-:Y:S02]  /*02d0*/  UIMAD UR15, UR15, UR15, UR15 ;  /* 0x0000000f0f0f72a4 */ /* 0x000fe4000f8e020f */
[----:B------:R-:W-:Y:S02]  /*02e0*/  UIMAD UR16, UR16, UR16, UR16 ;  /* 0x00000010101072a4 */ /* 0x000fe4000f8e0210 */
[----:B------:R-:W-:Y:S02]  /*02f0*/  UIMAD UR17, UR17, UR17, UR17 ;  /* 0x00000011111172a4 */ /* 0x000fe4000f8e0211 */
[----:B------:R-:W-:Y:S02]  /*0300*/  UIMAD UR18, UR18, UR18, UR18 ;  /* 0x00000012121272a4 */ /* 0x000fe4000f8e0212 */
[----:B------:R-:W-:Y:S01]  /*0310*/  UIMAD UR19, UR19, UR19, UR19 ;  /* 0x00000013131372a4 */ /* 0x000fe2000f8e0213 */
        /* <DEDUP_REMOVED lines=9> */
.L_x_19:
[----:B------:R-:W-:-:S09]  /*03b0*/  UISETP.NE.AND UP0, UPT, UR6, URZ, UPT ;  /* 0x000000ff0600728c */ /* 0x000fd2000bf05270 */
[----:B------:R-:W-:Y:S05]  /*03c0*/  BRA.U !UP0, `(.L_x_21) ;  /* 0x0000000108547547 */ /* 0x000fea000b800000 */
[----:B------:R-:W-:-:S12]  /*03d0*/  UIADD3 UR6, UPT, UPT, -UR6, URZ, URZ ;  /* 0x000000ff06067290 */ /* 0x000fd8000fffe1ff */
.L_x_22:
[----:B------:R-:W-:Y:S01]  /*03e0*/  S2UR UR7, SR_CLOCKLO ;  /* 0x00000000000779c3 */ /* 0x000fe20000005000 */
[----:B------:R-:W-:Y:S01]  /*03f0*/  NOP ;  /* 0x0000000000007918 */ /* 0x000fe20000000000 */
[----:B------:R-:W-:Y:S02]  /*0400*/  UIMAD UR10, UR10, UR10, UR10 ;  /* 0x0000000a0a0a72a4 */ /* 0x000fe4000f8e020a */
        /* <DEDUP_REMOVED lines=17> */
.L_x_21:
[----:B------:R-:W-:-:S04]  /*0520*/  UIADD3 UR14, UPT, UPT, UR14, UR15, UR16 ;  /* 0x0000000f0e0e7290 */ /* 0x000fc8000fffe010 */
[----:B------:R-:W-:-:S04]  /*0530*/  UIADD3 UR14, UPT, UPT, UR12, UR14, UR13 ;  /* 0x0000000e0c0e7290 */ /* 0x000fc8000fffe00d */
[----:B------:R-:W-:-:S04]  /*0540*/  UIADD3 UR14, UPT, UPT, UR10, UR14, UR11 ;  /* 0x0000000e0a0e7290 */ /* 0x000fc8000fffe00b */
[----:B------:R-:W-:-:S04]  /*0550*/  UIADD3 UR14, UPT, UPT, UR18, UR14, UR17 ;  /* 0x0000000e120e7290 */ /* 0x000fc8000fffe011 */
[----:B------:R-:W-:-:S09]  /*0560*/  UIADD3 UR14, UPT, UPT, UR14, UR19, URZ ;  /* 0x000000130e0e7290 */ /* 0x000fd2000fffe0ff */
[----:B------:R-:W0:Y:S03]  /*0570*/  I2F.F64 R2, UR14 ;  /* 0x0000000e00027d12 */ /* 0x000e260008201c00 */
.L_x_18:
        /* <DEDUP_REMOVED lines=13> */
.L_x_23:
        /* <DEDUP_REMOVED lines=11> */
.L_x_50:


//--------------------- .text._Z12gl2r_latencyiPyS_Pd --------------------------
	.section	.text._Z12gl2r_latencyiPyS_Pd,"ax",@progbits
	.align	128
        .global         _Z12gl2r_latencyiPyS_Pd
        .type           _Z12gl2r_latencyiPyS_Pd,@function
        .size           _Z12gl2r_latencyiPyS_Pd,(.L_x_51 - _Z12gl2r_latencyiPyS_Pd)
        .other          _Z12gl2r_latencyiPyS_Pd,@"STO_CUDA_ENTRY STV_DEFAULT"
_Z12gl2r_latencyiPyS_Pd:
.text._Z12gl2r_latencyiPyS_Pd:
[----:B------:R-:W-:Y:S01]  /*0000*/  LDC R1, c[0x0][0x37c] ;  /* 0x0000df00ff017b82 */ /* 0x000fe20000000800 */
[----:B------:R-:W0:Y:S01]  /*0010*/  S2R R3, SR_TID.X ;  /* 0x0000000000037919 */ /* 0x000e220000002100 */
[----:B------:R-:W1:Y:S06]  /*0020*/  LDCU UR5, c[0x0][0x380] ;  /* 0x00007000ff0577ac */ /* 0x000e6c0008000800 */
[----:B------:R-:W0:Y:S01]  /*0030*/  S2UR UR4, SR_CTAID.X ;  /* 0x00000000000479c3 */ /* 0x000e220000002500 */
[----:B------:R-:W2:Y:S07]  /*0040*/  LDCU.64 UR8, c[0x0][0x358] ;  /* 0x00006b00ff0877ac */ /* 0x000eae0008000a00 */
[----:B------:R-:W0:Y:S01]  /*0050*/  LDC R0, c[0x0][0x360] ;  /* 0x0000d800ff007b82 */ /* 0x000e220000000800 */
[----:B-1----:R-:W-:Y:S01]  /*0060*/  UISETP.GE.AND UP0, UPT, UR5, 0x1, UPT ;  /* 0x000000010500788c */ /* 0x002fe2000bf06270 */
[----:B0-----:R-:W-:-:S08]  /*0070*/  IMAD R0, R0, UR4, R3 ;  /* 0x0000000400007c24 */ /* 0x001fd0000f8e0203 */
[----:B--2---:R-:W-:Y:S05]  /*0080*/  BRA.U !UP0, `(.L_x_24) ;  /* 0x0000000908447547 */ /* 0x004fea000b800000 */
[----:B------:R-:W-:-:S09]  /*0090*/  UISETP.GE.U32.AND UP0, UPT, UR5, 0x4, UPT ;  /* 0x000000040500788c */ /* 0x000fd2000bf06070 */
[----:B------:R-:W-:Y:S05]  /*00a0*/  BRA.U !UP0, `(.L_x_25) ;  /* 0x0000000108a47547 */ /* 0x000fea000b800000 */
[----:B------:R-:W-:Y:S01]  /*00b0*/  ULOP3.LUT UR4, UR5, 0x7ffffffc, URZ, 0xc0, !UPT ;  /* 0x7ffffffc05047892 */ /* 0x000fe2000f8ec0ff */
[----:B------:R-:W-:-:S03]  /*00c0*/  SHF.L.U32 R60, R0, 0x5, RZ ;  /* 0x00000005003c7819 */ /* 0x000fc600000006ff */
[----:B------:R-:W-:-:S12]  /*00d0*/  UIADD3 UR4, UPT, UPT, -UR4, URZ, URZ ;  /* 0x000000ff04047290 */ /* 0x000fd8000fffe1ff */
.L_x_26:
[----:B------:R-:W-:Y:S08]  /*00e0*/  BAR.SYNC.DEFER_BLOCKING 0x0 ;  /* 0x0000000000007b1d */ /* 0x000ff00000010000 */
[----:B-----5:R-:W0:Y:S01]  /*00f0*/  LDC.64 R58, c[0x0][0x398] ;  /* 0x0000e600ff3a7b82 */ /* 0x020e220000000a00 */
[----:B------:R-:W-:-:S04]  /*0100*/  UIADD3 UR4, UPT, UPT, UR4, 0x4, URZ ;  /* 0x0000000404047890 */ /* 0x000fc8000fffe0ff */
[----:B------:R-:W-:Y:S01]  /*0110*/  UISETP.NE.AND UP0, UPT, UR4, URZ, UPT ;  /* 0x000000ff0400728c */ /* 0x000fe2000bf05270 */
[----:B0-----:R-:W-:Y:S02]  /*0120*/  IMAD.WIDE R58, R60, 0x8, R58 ;  /* 0x000000083c3a7825 */ /* 0x001fe400078e023a */
[----:B------:R-:W-:Y:S08]  /*0130*/  BAR.SYNC.DEFER_BLOCKING 0x0 ;  /* 0x0000000000007b1d */ /* 0x000ff00000010000 */
[----:B------:R-:W-:Y:S06]  /*0140*/  BAR.SYNC.DEFER_BLOCKING 0x0 ;  /* 0x0000000000007b1d */ /* 0x000fec0000010000 */
[----:B------:R0:W5:Y:S04]  /*0150*/  LDG.E.64 R2, desc[UR8][R58.64] ;  /* 0x000000083a027981 */ /* 0x000168000c1e1b00 */
        /* <DEDUP_REMOVED lines=27> */
[----:B------:R-:W5:Y:S01]  /*0310*/  LDG.E.64 R58, desc[UR8][R58.64+0xe0] ;  /* 0x0000e0083a3a7981 */ /* 0x000f62000c1e1b00 */
[----:B------:R-:W-:Y:S06]  /*0320*/  BAR.SYNC.DEFER_BLOCKING 0x0 ;  /* 0x0000000000007b1d */ /* 0x000fec0000010000 */
[----:B0-----:R-:W-:Y:S05]  /*0330*/  BRA.U UP0, `(.L_x_26) ;  /* 0xfffffffd00687547 */ /* 0x001fea000b83ffff */
.L_x_25:
[----:B------:R-:W-:-:S09]  /*0340*/  ULOP3.LUT UP0, UR6, UR5, 0x3, URZ, 0xc0, !UPT ;  /* 0x0000000305067892 */ /* 0x000fd2000f80c0ff */
[----:B------:R-:W-:Y:S05]  /*0350*/  BRA.U !UP0, `(.L_x_27) ;  /* 0x0000000508207547 */ /* 0x000fea000b800000 */
[----:B------:R-:W-:Y:S02]  /*0360*/  UISETP.NE.AND UP0, UPT, UR6, 0x1, UPT ;  /* 0x000000010600788c */ /* 0x000fe4000bf05270 */
[----:B------:R-:W-:-:S04]  /*0370*/  ULOP3.LUT UR4, UR5, 0x1, URZ, 0xc0, !UPT ;  /* 0x0000000105047892 */ /* 0x000fc8000f8ec0ff */
[----:B------:R-:W-:-:S03]  /*0380*/  UISETP.NE.U32.AND UP1, UPT, UR4, 0x1, UPT ;  /* 0x000000010400788c */ /* 0x000fc6000bf25070 */
[----:B------:R-:W-:Y:S08]  /*0390*/  BRA.U !UP0, `(.L_x_28) ;  /* 0x0000000108887547 */ /* 0x000ff0000b800000 */
[----:B-----5:R-:W0:Y:S01]  /*03a0*/  LDC.64 R2, c[0x0][0x398] ;  /* 0x0000e600ff027b82 */ /* 0x020e220000000a00 */
[----:B------:R-:W-:-:S05]  /*03b0*/  SHF.L.U32 R61, R0, 0x5, RZ ;  /* 0x00000005003d7819 */ /* 0x000fca00000006ff */
[----:B0-----:R-:W-:Y:S02]  /*03c0*/  IMAD.WIDE R60, R61, 0x8, R2 ;  /* 0x000000083d3c7825 */ /* 0x001fe400078e0202 */
        /* <DEDUP_REMOVED lines=29> */
[----:B------:R0:W5:Y:S01]  /*05a0*/  LDG.E.64 R58, desc[UR8][R60.64+0xe0] ;  /* 0x0000e0083c3a7981 */ /* 0x000162000c1e1b00 */
[----:B------:R-:W-:Y:S06]  /*05b0*/  BAR.SYNC.DEFER_BLOCKING 0x0 ;  /* 0x0000000000007b1d */ /* 0x000fec0000010000 */
.L_x_28:
[----:B------:R-:W-:Y:S05]  /*05c0*/  BRA.U UP1, `(.L_x_27) ;  /* 0x0000000101847547 */ /* 0x000fea000b800000 */
[----:B-----5:R-:W1:Y:S01]  /*05d0*/  LDC.64 R2, c[0x0][0x398] ;  /* 0x0000e600ff027b82 */ /* 0x020e620000000a00 */
[----:B0-----:R-:W-:-:S05]  /*05e0*/  SHF.L.U32 R61, R0, 0x5, RZ ;  /* 0x00000005003d7819 */ /* 0x001fca00000006ff */
[----:B-1----:R-:W-:-:S05]  /*05f0*/  IMAD.WIDE R60, R61, 0x8, R2 ;  /* 0x000000083d3c7825 */ /* 0x002fca00078e0202 */
        /* <DEDUP_REMOVED lines=30> */
.L_x_27:
[----:B-----5:R-:W-:Y:S02]  /*07e0*/  DADD R2, R4, R2 ;  /* 0x0000000004027229 */ /* 0x020fe40000000002 */
[----:B------:R-:W-:Y:S02]  /*07f0*/  DADD R6, R8, R6 ;  /* 0x0000000008067229 */ /* 0x000fe40000000006 */
[----:B------:R-:W-:Y:S02]  /*0800*/  DADD R10, R12, R10 ;  /* 0x000000000c0a7229 */ /* 0x000fe4000000000a */
[----:B------:R-:W-:Y:S02]  /*0810*/  DADD R14, R16, R14 ;  /* 0x00000000100e7229 */ /* 0x000fe4000000000e */
[----:B------:R-:W-:Y:S02]  /*0820*/  DADD R18, R20, R18 ;  /* 0x0000000014127229 */ /* 0x000fe40000000012 */
[----:B------:R-:W-:-:S02]  /*0830*/  DADD R22, R24, R22 ;  /* 0x0000000018167229 */ /* 0x000fc40000000016 */
[----:B------:R-:W-:Y:S02]  /*0840*/  DADD R26, R28, R26 ;  /* 0x000000001c1a7229 */ /* 0x000fe4000000001a */
        /* <DEDUP_REMOVED lines=17> */
[----:B------:R-:W-:-:S04]  /*0960*/  DADD R50, R50, R58 ;  /* 0x0000000032327229 */ /* 0x000fc8000000003a */
[----:B------:R-:W-:-:S04]  /*0970*/  DADD R2, R2, R18 ;  /* 0x0000000002027229 */ /* 0x000fc80000000012 */
[----:B------:R-:W-:-:S08]  /*0980*/  DADD R34, R34, R50 ;  /* 0x0000000022227229 */ /* 0x000fd00000000032 */
[----:B------:R-:W-:-:S11]  /*0990*/  DADD R34, R2, R34 ;  /* 0x0000000002227229 */ /* 0x000fd60000000022 */
.L_x_24:
[----:B------:R-:W2:Y:S01]  /*09a0*/  LDC.64 R2, c[0x0][0x398] ;  /* 0x0000e600ff027b82 */ /* 0x000ea20000000a00 */
[----:B------:R-:W-:-:S05]  /*09b0*/  SHF.L.U32 R5, R0, 0x5, RZ ;  /* 0x0000000500057819 */ /* 0x000fca00000006ff */
[----:B--2---:R-:W-:-:S04]  /*09c0*/  IMAD.WIDE R2, R5, 0x8, R2 ;  /* 0x0000000805027825 */ /* 0x004fc800078e0202 */
[----:B------:R-:W-:-:S05]  /*09d0*/  IMAD.WIDE R2, R0, 0x8, R2 ;  /* 0x0000000800027825 */ /* 0x000fca00078e0202 */
[----:B------:R-:W-:Y:S01]  /*09e0*/  STG.E.64 desc[UR8][R2.64], R34 ;  /* 0x0000002202007986 */ /* 0x000fe2000c101b08 */
[----:B------:R-:W-:Y:S05]  /*09f0*/  EXIT ;  /* 0x000000000000794d */ /* 0x000fea0003800000 */
.L_x_29:
        /* <DEDUP_REMOVED lines=16> */
.L_x_51:


//--------------------- .text._Z16register_latencyiPy --------------------------
	.section	.text._Z16register_latencyiPy,"ax",@progbits
	.align	128
        .global         _Z16register_latencyiPy
        .type           _Z16register_latencyiPy,@function
        .size           _Z16register_latencyiPy,(.L_x_52 - _Z16register_latencyiPy)
        .other          _Z16register_latencyiPy,@"STO_CUDA_ENTRY STV_DEFAULT"
_Z16register_latencyiPy:
.text._Z16register_latencyiPy:
[----:B------:R-:W-:Y:S01]  /*0000*/  LDC R1, c[0x0][0x37c] ;  /* 0x0000df00ff017b82 */ /* 0x000fe20000000800 */
[----:B------:R-:W0:Y:S01]  /*0010*/  LDCU UR7, c[0x0][0x380] ;  /* 0x00007000ff0777ac */ /* 0x000e220008000800 */
        /* <DEDUP_REMOVED lines=14> */
.L_x_32:
        /* <DEDUP_REMOVED lines=24> */
[----:B0-----:R-:W-:Y:S02]  /*0280*/  UIADD3 UR5, UPT, UPT, -UR5, UR8, URZ ;  /* 0x0000000805057290 */ /* 0x001fe4000fffe1ff */
[----:B------:R-:W-:Y:S02]  /*0290*/  UIADD3 UR7, UPT, UPT, UR7, 0x4, URZ ;  /* 0x0000000407077890 */ /* 0x000fe4000fffe0ff */
[----:B------:R-:W-:Y:S02]  /*02a0*/  USHF.R.S32.HI UR8, URZ, 0x1f, UR5 ;  /* 0x0000001fff087899 */ /* 0x000fe40008011405 */
[----:B------:R-:W-:-:S04]  /*02b0*/  UIADD3 UR4, UP0, UP1, UR5, UR12, UR4 ;  /* 0x0000000c05047290 */ /* 0x000fc8000f91e004 */
[----:B------:R-:W-:Y:S02]  /*02c0*/  UIADD3.X UR5, UPT, UPT, UR8, UR10, UR9, UP0, UP1 ;  /* 0x0000000a08057290 */ /* 0x000fe400087e2409 */
[----:B------:R-:W-:-:S09]  /*02d0*/  UISETP.NE.AND UP0, UPT, UR7, URZ, UPT ;  /* 0x000000ff0700728c */ /* 0x000fd2000bf05270 */
[----:B------:R-:W-:Y:S05]  /*02e0*/  BRA.U UP0, `(.L_x_32) ;  /* 0xfffffffd00847547 */ /* 0x000fea000b83ffff */
.L_x_31:
[----:B------:R-:W-:-:S09]  /*02f0*/  UISETP.NE.AND UP0, UPT, UR6, URZ, UPT ;  /* 0x000000ff0600728c */ /* 0x000fd2000bf05270 */
[----:B------:R-:W-:Y:S05]  /*0300*/  BRA.U !UP0, `(.L_x_30) ;  /* 0x00000001082c7547 */ /* 0x000fea000b800000 */
[----:B------:R-:W-:-:S12]  /*0310*/  UIADD3 UR6, UPT, UPT, -UR6, URZ, URZ ;  /* 0x000000ff06067290 */ /* 0x000fd8000fffe1ff */
.L_x_33:
[----:B------:R-:W-:Y:S01]  /*0320*/  S2UR UR7, SR_CLOCKLO ;  /* 0x00000000000779c3 */ /* 0x000fe20000005000 */
[----:B------:R-:W-:-:S07]  /*0330*/  NOP ;  /* 0x0000000000007918 */ /* 0x000fce0000000000 */
[----:B------:R-:W0:Y:S01]  /*0340*/  S2UR UR8, SR_CLOCKLO ;  /* 0x00000000000879c3 */ /* 0x000e220000005000 */
[----:B------:R-:W-:Y:S01]  /*0350*/  NOP ;  /* 0x0000000000007918 */ /* 0x000fe20000000000 */
[----:B0-----:R-:W-:Y:S02]  /*0360*/  UIADD3 UR7, UPT, UPT, -UR7, UR8, URZ ;  /* 0x0000000807077290 */ /* 0x001fe4000fffe1ff */
[----:B------:R-:W-:Y:S02]  /*0370*/  UIADD3 UR6, UPT, UPT, UR6, 0x1, URZ ;  /* 0x0000000106067890 */ /* 0x000fe4000fffe0ff */
[----:B------:R-:W-:-:S04]  /*0380*/  UIADD3 UR4, UP0, UPT, UR7, UR4, URZ ;  /* 0x0000000407047290 */ /* 0x000fc8000ff1e0ff */
[----:B------:R-:W-:Y:S02]  /*0390*/  ULEA.HI.X.SX32 UR5, UR7, UR5, 0x1, UP0 ;  /* 0x0000000507057291 */ /* 0x000fe400080f0eff */
[----:B------:R-:W-:-:S09]  /*03a0*/  UISETP.NE.AND UP0, UPT, UR6, URZ, UPT ;  /* 0x000000ff0600728c */ /* 0x000fd2000bf05270 */
[----:B------:R-:W-:Y:S05]  /*03b0*/  BRA.U UP0, `(.L_x_33) ;  /* 0xfffffffd00d87547 */ /* 0x000fea000b83ffff */
.L_x_30:
[----:B------:R-:W0:Y:S01]  /*03c0*/  S2R R7, SR_TID.X ;  /* 0x0000000000077919 */ /* 0x000e220000002100 */
[----:B------:R-:W1:Y:S01]  /*03d0*/  LDC.64 R2, c[0x0][0x388] ;  /* 0x0000e200ff027b82 */ /* 0x000e620000000a00 */
[----:B------:R-:W0:Y:S01]  /*03e0*/  LDCU UR6, c[0x0][0x360] ;  /* 0x00006c00ff0677ac */ /* 0x000e220008000800 */
[----:B------:R-:W-:Y:S01]  /*03f0*/  MOV R4, UR4 ;  /* 0x0000000400047c02 */ /* 0x000fe20008000f00 */
[----:B------:R-:W0:Y:S01]  /*0400*/  S2R R0, SR_CTAID.X ;  /* 0x0000000000007919 */ /* 0x000e220000002500 */
[----:B------:R-:W-:Y:S01]  /*0410*/  MOV R5, UR5 ;  /* 0x0000000500057c02 */ /* 0x000fe20008000f00 */
[----:B0-----:R-:W-:-:S04]  /*0420*/  IMAD R7, R0, UR6, R7 ;  /* 0x0000000600077c24 */ /* 0x001fc8000f8e0207 */
[----:B-1----:R-:W-:-:S05]  /*0430*/  IMAD.WIDE R2, R7, 0x8, R2 ;  /* 0x0000000807027825 */ /* 0x002fca00078e0202 */
[----:B------:R-:W-:Y:S01]  /*0440*/  STG.E.64 desc[UR14][R2.64], R4 ;  /* 0x0000000402007986 */ /* 0x000fe2000c101b0e */
[----:B------:R-:W-:Y:S05]  /*0450*/  EXIT ;  /* 0x000000000000794d */ /* 0x000fea0003800000 */
.L_x_34:
        /* <DEDUP_REMOVED lines=10> */
.L_x_52:


//--------------------- .text._Z13global_memoryPdiiPyS0_ --------------------------
	.section	.text._Z13global_memoryPdiiPyS0_,"ax",@progbits
	.align	128
        .global         _Z13global_memoryPdiiPyS0_
        .type           _Z13global_memoryPdiiPyS0_,@function
        .size           _Z13global_memoryPdiiPyS0_,(.L_x_53 - _Z13global_memoryPdiiPyS0_)
        .other          _Z13global_memoryPdiiPyS0_,@"STO_CUDA_ENTRY STV_DEFAULT"
_Z13global_memoryPdiiPyS0_:
.text._Z13global_memoryPdiiPyS0_:
[----:B------:R-:W-:Y:S01]  /*0000*/  LDC R1, c[0x0][0x37c] ;  /* 0x0000df00ff017b82 */ /* 0x000fe20000000800 */
[----:B------:R-:W0:Y:S07]  /*0010*/  S2R R5, SR_TID.X ;  /* 0x0000000000057919 */ /* 0x000e2e0000002100 */
[----:B------:R-:W0:Y:S01]  /*0020*/  S2UR UR4, SR_CTAID.X ;  /* 0x00000000000479c3 */ /* 0x000e220000002500 */
[----:B------:R-:W1:Y:S01]  /*0030*/  LDCU.64 UR6, c[0x0][0x388] ;  /* 0x00007100ff0677ac */ /* 0x000e620008000a00 */
[----:B------:R-:W2:Y:S06]  /*0040*/  LDCU.64 UR8, c[0x0][0x358] ;  /* 0x00006b00ff0877ac */ /* 0x000eac0008000a00 */
[----:B------:R-:W0:Y:S08]  /*0050*/  LDC R0, c[0x0][0x360] ;  /* 0x0000d800ff007b82 */ /* 0x000e300000000800 */
[----:B------:R-:W3:Y:S01]  /*0060*/  LDC.64 R2, c[0x0][0x380] ;  /* 0x0000e000ff027b82 */ /* 0x000ee20000000a00 */
[----:B-1----:R-:W-:Y:S01]  /*0070*/  UISETP.GE.AND UP0, UPT, UR6, 0x1, UPT ;  /* 0x000000010600788c */ /* 0x002fe2000bf06270 */
[----:B0-----:R-:W-:-:S04]  /*0080*/  IMAD R0, R0, UR4, R5 ;  /* 0x0000000400007c24 */ /* 0x001fc8000f8e0205 */
[----:B------:R-:W-:-:S04]  /*0090*/  IMAD R5, R0, UR7, RZ ;  /* 0x0000000700057c24 */ /* 0x000fc8000f8e02ff */
[----:B---3--:R-:W-:-:S04]  /*00a0*/  IMAD.WIDE R2, R5, 0x8, R2 ;  /* 0x0000000805027825 */ /* 0x008fc800078e0202 */
[----:B------:R-:W-:Y:S01]  /*00b0*/  IMAD.MOV.U32 R30, RZ, RZ, R2 ;  /* 0x000000ffff1e7224 */ /* 0x000fe200078e0002 */
[C---:B------:R-:W-:Y:S01]  /*00c0*/  IADD3 R28, P3, PT, R2.reuse, 0x8, RZ ;  /* 0x00000008021c7810 */ /* 0x040fe20007f7e0ff */
[--C-:B------:R-:W-:Y:S01]  /*00d0*/  IMAD.MOV.U32 R31, RZ, RZ, R3.reuse ;  /* 0x000000ffff1f7224 */ /* 0x100fe200078e0003 */
[C---:B------:R-:W-:Y:S02]  /*00e0*/  IADD3 R4, P4, PT, R2.reuse, 0x10, RZ ;  /* 0x0000001002047810 */ /* 0x040fe40007f9e0ff */
[C---:B------:R-:W-:Y:S01]  /*00f0*/  IADD3 R6, P5, PT, R2.reuse, 0x18, RZ ;  /* 0x0000001802067810 */ /* 0x040fe20007fbe0ff */
[--C-:B------:R-:W-:Y:S01]  /*0100*/  IMAD.X R29, RZ, RZ, R3.reuse, P3 ;  /* 0x000000ffff1d7224 */ /* 0x100fe200018e0603 */
        /* <DEDUP_REMOVED lines=22> */
[----:B------:R-:W-:Y:S01]  /*0270*/  IADD3 R34, P3, PT, R2, 0x78, RZ ;  /* 0x0000007802227810 */ /* 0x000fe20007f7e0ff */
[----:B------:R-:W-:-:S02]  /*0280*/  IMAD.X R27, RZ, RZ, R3, P1 ;  /* 0x000000ffff1b7224 */ /* 0x000fc400008e0603 */
[--C-:B------:R-:W-:Y:S02]  /*0290*/  IMAD.X R33, RZ, RZ, R3.reuse, P2 ;  /* 0x000000ffff217224 */ /* 0x100fe400010e0603 */
[----:B------:R-:W-:Y:S01]  /*02a0*/  IMAD.X R35, RZ, RZ, R3, P3 ;  /* 0x000000ffff237224 */ /* 0x000fe200018e0603 */
[----:B--2---:R-:W-:Y:S07]  /*02b0*/  BRA.U !UP0, `(.L_x_35) ;  /* 0x0000000d08d47547 */ /* 0x004fee000b800000 */
[----:B------:R-:W-:Y:S02]  /*02c0*/  UISETP.GE.U32.AND UP1, UPT, UR6, 0x4, UPT ;  /* 0x000000040600788c */ /* 0x000fe4000bf26070 */
[----:B------:R-:W-:-:S07]  /*02d0*/  ULOP3.LUT UP0, UR5, UR6, 0x3, URZ, 0xc0, !UPT ;  /* 0x0000000306057892 */ /* 0x000fce000f80c0ff */
[----:B------:R-:W-:Y:S05]  /*02e0*/  BRA.U !UP1, `(.L_x_36) ;  /* 0x0000000909247547 */ /* 0x000fea000b800000 */
[----:B------:R-:W-:-:S04]  /*02f0*/  ULOP3.LUT UR4, UR6, 0x7ffffffc, URZ, 0xc0, !UPT ;  /* 0x7ffffffc06047892 */ /* 0x000fc8000f8ec0ff */
[----:B------:R-:W-:-:S12]  /*0300*/  UIADD3 UR4, UPT, UPT, -UR4, URZ, URZ ;  /* 0x000000ff04047290 */ /* 0x000fd8000fffe1ff */
.L_x_37:
[----:B0-----:R-:W2:Y:S04]  /*0310*/  LD.E.64 R30, desc[UR8][R30.64] ;  /* 0x000000081e1e7980 */ /* 0x001ea8000c101b00 */
[----:B------:R-:W3:Y:S04]  /*0320*/  LD.E.64 R28, desc[UR8][R28.64] ;  /* 0x000000081c1c7980 */ /* 0x000ee8000c101b00 */
[----:B------:R-:W4:Y:S04]  /*0330*/  LD.E.64 R4, desc[UR8][R4.64] ;  /* 0x0000000804047980 */ /* 0x000f28000c101b00 */
[----:B------:R-:W5:Y:S04]  /*0340*/  LD.E.64 R6, desc[UR8][R6.64] ;  /* 0x0000000806067980 */ /* 0x000f68000c101b00 */
        /* <DEDUP_REMOVED lines=11> */
[----:B------:R-:W5:Y:S01]  /*0400*/  LD.E.64 R34, desc[UR8][R34.64] ;  /* 0x0000000822227980 */ /* 0x000f62000c101b00 */
[----:B------:R-:W-:Y:S06]  /*0410*/  BAR.SYNC.DEFER_BLOCKING 0x0 ;  /* 0x0000000000007b1d */ /* 0x000fec0000010000 */
[----:B--2---:R-:W0:Y:S08]  /*0420*/  F2I.U64.F64.TRUNC R30, R30 ;  /* 0x0000001e001e7311 */ /* 0x004e30000030d800 */
[----:B---3--:R-:W1:Y:S01]  /*0430*/  F2I.U64.F64.TRUNC R28, R28 ;  /* 0x0000001c001c7311 */ /* 0x008e62000030d800 */
[----:B0-----:R-:W2:Y:S07]  /*0440*/  LD.E.64 R30, desc[UR8][R30.64] ;  /* 0x000000081e1e7980 */ /* 0x001eae000c101b00 */
[----:B----4-:R-:W0:Y:S01]  /*0450*/  F2I.U64.F64.TRUNC R4, R4 ;  /* 0x0000000400047311 */ /* 0x010e22000030d800 */
[----:B-1----:R-:W3:Y:S07]  /*0460*/  LD.E.64 R28, desc[UR8][R28.64] ;  /* 0x000000081c1c7980 */ /* 0x002eee000c101b00 */
[----:B-----5:R-:W1:Y:S01]  /*0470*/  F2I.U64.F64.TRUNC R6, R6 ;  /* 0x0000000600067311 */ /* 0x020e62000030d800 */
[----:B0-----:R-:W4:Y:S07]  /*0480*/  LD.E.64 R4, desc[UR8][R4.64] ;  /* 0x0000000804047980 */ /* 0x001f2e000c101b00 */
[----:B------:R-:W0:Y:S01]  /*0490*/  F2I.U64.F64.TRUNC R8, R8 ;  /* 0x0000000800087311 */ /* 0x000e22000030d800 */
[----:B-1----:R-:W5:Y:S07]  /*04a0*/  LD.E.64 R6, desc[UR8][R6.64] ;  /* 0x0000000806067980 */ /* 0x002f6e000c101b00 */
[----:B------:R-:W1:Y:S01]  /*04b0*/  F2I.U64.F64.TRUNC R10, R10 ;  /* 0x0000000a000a7311 */ /* 0x000e62000030d800 */
[----:B0-----:R-:W5:Y:S07]  /*04c0*/  LD.E.64 R8, desc[UR8][R8.64] ;  /* 0x0000000808087980 */ /* 0x001f6e000c101b00 */
        /* <DEDUP_REMOVED lines=19> */
[----:B0-----:R-:W5:Y:S04]  /*0600*/  LD.E.64 R32, desc[UR8][R32.64] ;  /* 0x0000000820207980 */ /* 0x001f68000c101b00 */
[----:B-1----:R-:W5:Y:S03]  /*0610*/  LD.E.64 R34, desc[UR8][R34.64] ;  /* 0x0000000822227980 */ /* 0x002f66000c101b00 */
[----:B--2---:R-:W0:Y:S01]  /*0620*/  F2I.U64.F64.TRUNC R30, R30 ;  /* 0x0000001e001e7311 */ /* 0x004e22000030d800 */
[----:B------:R-:W-:Y:S07]  /*0630*/  BAR.SYNC.DEFER_BLOCKING 0x0 ;  /* 0x0000000000007b1d */ /* 0x000fee0000010000 */
[----:B---3--:R-:W1:Y:S08]  /*0640*/  F2I.U64.F64.TRUNC R28, R28 ;  /* 0x0000001c001c7311 */ /* 0x008e70000030d800 */
[----:B----4-:R-:W2:Y:S08]  /*0650*/  F2I.U64.F64.TRUNC R4, R4 ;  /* 0x0000000400047311 */ /* 0x010eb0000030d800 */
[----:B-----5:R-:W3:Y:S01]  /*0660*/  F2I.U64.F64.TRUNC R6, R6 ;  /* 0x0000000600067311 */ /* 0x020ee2000030d800 */
[----:B0-----:R-:W4:Y:S04]  /*0670*/  LD.E.64 R30, desc[UR8][R30.64] ;  /* 0x000000081e1e7980 */ /* 0x001f28000c101b00 */
[----:B-1----:R-:W5:Y:S03]  /*0680*/  LD.E.64 R28, desc[UR8][R28.64] ;  /* 0x000000081c1c7980 */ /* 0x002f66000c101b00 */
[----:B------:R-:W0:Y:S01]  /*0690*/  F2I.U64.F64.TRUNC R8, R8 ;  /* 0x0000000800087311 */ /* 0x000e22000030d800 */
[----:B--2---:R-:W2:Y:S04]  /*06a0*/  LD.E.64 R4, desc[UR8][R4.64] ;  /* 0x0000000804047980 */ /* 0x004ea8000c101b00 */
[----:B---3--:R-:W3:Y:S03]  /*06b0*/  LD.E.64 R6, desc[UR8][R6.64] ;  /* 0x0000000806067980 */ /* 0x008ee6000c101b00 */
[----:B------:R-:W1:Y:S01]  /*06c0*/  F2I.U64.F64.TRUNC R10, R10 ;  /* 0x0000000a000a7311 */ /* 0x000e62000030d800 */
[----:B0-----:R-:W3:Y:S07]  /*06d0*/  LD.E.64 R8, desc[UR8][R8.64] ;  /* 0x0000000808087980 */ /* 0x001eee000c101b00 */
[----:B------:R-:W0:Y:S01]  /*06e0*/  F2I.U64.F64.TRUNC R12, R12 ;  /* 0x0000000c000c7311 */ /* 0x000e22000030d800 */
[----:B-1----:R-:W3:Y:S07]  /*06f0*/  LD.E.64 R10, desc[UR8][R10.64] ;  /* 0x000000080a0a7980 */ /* 0x002eee000c101b00 */
        /* <DEDUP_REMOVED lines=17> */
[----:B0-----:R-:W3:Y:S04]  /*0810*/  LD.E.64 R32, desc[UR8][R32.64] ;  /* 0x0000000820207980 */ /* 0x001ee8000c101b00 */
[----:B-1----:R-:W3:Y:S03]  /*0820*/  LD.E.64 R34, desc[UR8][R34.64] ;  /* 0x0000000822227980 */ /* 0x002ee6000c101b00 */
[----:B----4-:R-:W0:Y:S01]  /*0830*/  F2I.U64.F64.TRUNC R30, R30 ;  /* 0x0000001e001e7311 */ /* 0x010e22000030d800 */
[----:B------:R-:W-:Y:S07]  /*0840*/  BAR.SYNC.DEFER_BLOCKING 0x0 ;  /* 0x0000000000007b1d */ /* 0x000fee0000010000 */
[----:B-----5:R-:W1:Y:S08]  /*0850*/  F2I.U64.F64.TRUNC R28, R28 ;  /* 0x0000001c001c7311 */ /* 0x020e70000030d800 */
[----:B--2---:R-:W2:Y:S08]  /*0860*/  F2I.U64.F64.TRUNC R4, R4 ;  /* 0x0000000400047311 */ /* 0x004eb0000030d800 */
[----:B---3--:R-:W3:Y:S01]  /*0870*/  F2I.U64.F64.TRUNC R6, R6 ;  /* 0x0000000600067311 */ /* 0x008ee2000030d800 */
        /* <DEDUP_REMOVED lines=27> */
[----:B-1----:R-:W3:Y:S01]  /*0a30*/  LD.E.64 R34, desc[UR8][R34.64] ;  /* 0x0000000822227980 */ /* 0x002ee2000c101b00 */
[----:B------:R-:W-:-:S04]  /*0a40*/  UIADD3 UR4, UPT, UPT, UR4, 0x4, URZ ;  /* 0x0000000404047890 */ /* 0x000fc8000fffe0ff */
[----:B------:R-:W-:Y:S01]  /*0a50*/  UISETP.NE.AND UP1, UPT, UR4, URZ, UPT ;  /* 0x000000ff0400728c */ /* 0x000fe2000bf25270 */
[----:B----4-:R-:W0:Y:S08]  /*0a60*/  F2I.U64.F64.TRUNC R30, R30 ;  /* 0x0000001e001e7311 */ /* 0x010e30000030d800 */
[----:B-----5:R-:W1:Y:S08]  /*0a70*/  F2I.U64.F64.TRUNC R28, R28 ;  /* 0x0000001c001c7311 */ /* 0x020e70000030d800 */
[----:B--2---:R-:W2:Y:S08]  /*0a80*/  F2I.U64.F64.TRUNC R4, R4 ;  /* 0x0000000400047311 */ /* 0x004eb0000030d800 */
[----:B---3--:R-:W3:Y:S08]  /*0a90*/  F2I.U64.F64.TRUNC R6, R6 ;  /* 0x0000000600067311 */ /* 0x008ef0000030d800 */
[----:B------:R-:W4:Y:S08]  /*0aa0*/  F2I.U64.F64.TRUNC R8, R8 ;  /* 0x0000000800087311 */ /* 0x000f30000030d800 */
[----:B------:R-:W0:Y:S08]  /*0ab0*/  F2I.U64.F64.TRUNC R10, R10 ;  /* 0x0000000a000a7311 */ /* 0x000e30000030d800 */
        /* <DEDUP_REMOVED lines=9> */
[----:B------:R-:W0:Y:S01]  /*0b50*/  F2I.U64.F64.TRUNC R34, R34 ;  /* 0x0000002200227311 */ /* 0x000e22000030d800 */
[----:B------:R-:W-:Y:S06]  /*0b60*/  BAR.SYNC.DEFER_BLOCKING 0x0 ;  /* 0x0000000000007b1d */ /* 0x000fec0000010000 */
[----:B-1234-:R-:W-:Y:S05]  /*0b70*/  BRA.U UP1, `(.L_x_37) ;  /* 0xfffffff501e47547 */ /* 0x01efea000b83ffff */
.L_x_36:
[----:B------:R-:W-:Y:S05]  /*0b80*/  BRA.U !UP0, `(.L_x_35) ;  /* 0x0000000508a07547 */ /* 0x000fea000b800000 */
[----:B------:R-:W-:Y:S02]  /*0b90*/  UISETP.NE.AND UP0, UPT, UR5, 0x1, UPT ;  /* 0x000000010500788c */ /* 0x000fe4000bf05270 */
[----:B------:R-:W-:-:S04]  /*0ba0*/  ULOP3.LUT UR4, UR6, 0x1, URZ, 0xc0, !UPT ;  /* 0x0000000106047892 */ /* 0x000fc8000f8ec0ff */
[----:B------:R-:W-:-:S03]  /*0bb0*/  UISETP.NE.U32.AND UP1, UPT, UR4, 0x1, UPT ;  /* 0x000000010400788c */ /* 0x000fc6000bf25070 */
[----:B------:R-:W-:Y:S08]  /*0bc0*/  BRA.U !UP0, `(.L_x_38) ;  /* 0x0000000508087547 */ /* 0x000ff0000b800000 */
        /* <DEDUP_REMOVED lines=49> */
[----:B--2---:R-:W1:Y:S08]  /*0ee0*/  F2I.U64.F64.TRUNC R30, R30 ;  /* 0x0000001e001e7311 */ /* 0x004e70000030d800 */
[----:B---3--:R-:W2:Y:S08]  /*0ef0*/  F2I.U64.F64.TRUNC R28, R28 ;  /* 0x0000001c001c7311 */ /* 0x008eb0000030d800 */
[----:B----4-:R-:W3:Y:S08]  /*0f00*/  F2I.U64.F64.TRUNC R4, R4 ;  /* 0x0000000400047311 */ /* 0x010ef0000030d800 */
[----:B-----5:R-:W4:Y:S08]  /*0f10*/  F2I.U64.F64.TRUNC R6, R6 ;  /* 0x0000000600067311 */ /* 0x020f30000030d800 */
        /* <DEDUP_REMOVED lines=12> */
[----:B-1234-:R-:W-:Y:S06]  /*0fe0*/  BAR.SYNC.DEFER_BLOCKING 0x0 ;  /* 0x0000000000007b1d */ /* 0x01efec0000010000 */
.L_x_38:
[----:B------:R-:W-:Y:S05]  /*0ff0*/  BRA.U UP1, `(.L_x_35) ;  /* 0x0000000101847547 */ /* 0x000fea000b800000 */
        /* <DEDUP_REMOVED lines=32> */
[----:B-1234-:R-:W0:Y:S02]  /*1200*/  F2I.U64.F64.TRUNC R34, R34 ;  /* 0x0000002200227311 */ /* 0x01ee24000030d800 */
.L_x_35:
[----:B0-----:R-:W-:-:S04]  /*1210*/  IADD3 R37, P0, P1, R4, R28, R30 ;  /* 0x0000001c04257210 */ /* 0x001fc8000791e01e */
[----:B------:R-:W-:Y:S02]  /*1220*/  IADD3.X R29, PT, PT, R5, R29, R31, P0, P1 ;  /* 0x0000001d051d7210 */ /* 0x000fe400007e241f */
[----:B------:R-:W-:-:S04]  /*1230*/  IADD3 R5, P0, P1, R8, R37, R6 ;  /* 0x0000002508057210 */ /* 0x000fc8000791e006 */
        /* <DEDUP_REMOVED lines=11> */
[----:B------:R-:W-:-:S05]  /*12f0*/  IADD3 R4, P0, PT, R34, R5, RZ ;  /* 0x0000000522047210 */ /* 0x000fca0007f1e0ff */
[----:B------:R-:W-:-:S06]  /*1300*/  IMAD.X R5, R35, 0x1, R27, P0 ;  /* 0x0000000123057824 */ /* 0x000fcc00000e061b */
[----:B------:R-:W0:Y:S02]  /*1310*/  I2F.F64.U64 R4, R4 ;  /* 0x0000000400047312 */ /* 0x000e240000301800 */
[----:B0-----:R-:W-:Y:S01]  /*1320*/  STG.E.64 desc[UR8][R2.64], R4 ;  /* 0x0000000402007986 */ /* 0x001fe2000c101b08 */
[----:B------:R-:W-:Y:S05]  /*1330*/  EXIT ;  /* 0x000000000000794d */ /* 0x000fea0003800000 */
.L_x_39:
        /* <DEDUP_REMOVED lines=12> */
.L_x_53:


//--------------------- .text._Z15array_generatorPdii --------------------------
	.section	.text._Z15array_generatorPdii,"ax",@progbits
	.align	128
        .global         _Z15array_generatorPdii
        .type           _Z15array_generatorPdii,@function
        .size           _Z15array_generatorPdii,(.L_x_54 - _Z15array_generatorPdii)
        .other          _Z15array_generatorPdii,@"STO_CUDA_ENTRY STV_DEFAULT"
_Z15array_generatorPdii:
.text._Z15array_generatorPdii:
[----:B------:R-:W-:Y:S08]  /*0000*/  LDC R1, c[0x0][0x37c] ;  /* 0x0000df00ff017b82 */ /* 0x000ff00000000800 */
[----:B------:R-:W0:Y:S01]  /*0010*/  LDC.64 R6, c[0x0][0x388] ;  /* 0x0000e200ff067b82 */ /* 0x000e220000000a00 */
[----:B------:R-:W1:Y:S07]  /*0020*/  S2R R5, SR_TID.X ;  /* 0x0000000000057919 */ /* 0x000e6e0000002100 */
[----:B------:R-:W2:Y:S08]  /*0030*/  LDC R26, c[0x0][0x360] ;  /* 0x0000d800ff1a7b82 */ /* 0x000eb00000000800 */
[----:B------:R-:W3:Y:S01]  /*0040*/  LDC.64 R2, c[0x0][0x380] ;  /* 0x0000e000ff027b82 */ /* 0x000ee20000000a00 */
[----:B0-----:R-:W-:-:S07]  /*0050*/  ISETP.GE.AND P0, PT, R6, 0x1, PT ;  /* 0x000000010600780c */ /* 0x001fce0003f06270 */
[----:B------:R-:W0:Y:S06]  /*0060*/  S2UR UR4, SR_CTAID.X ;  /* 0x00000000000479c3 */ /* 0x000e2c0000002500 */
[----:B012---:R-:W-:Y:S05]  /*0070*/  @!P0 EXIT ;  /* 0x000000000000894d */ /* 0x007fea0003800000 */
[----:B------:R-:W-:Y:S01]  /*0080*/  ISETP.GE.AND P0, PT, R7, 0x1, PT ;  /* 0x000000010700780c */ /* 0x000fe20003f06270 */
[----:B------:R-:W0:Y:S01]  /*0090*/  LDCU UR5, c[0x0][0x370] ;  /* 0x00006e00ff0577ac */ /* 0x000e220008000800 */
[----:B------:R-:W-:-:S11]  /*00a0*/  IMAD R0, R26, UR4, R5 ;  /* 0x000000041a007c24 */ /* 0x000fd6000f8e0205 */
[----:B0-----:R-:W-:Y:S05]  /*00b0*/  @!P0 EXIT ;  /* 0x000000000000894d */ /* 0x001fea0003800000 */
[----:B------:R-:W-:Y:S01]  /*00c0*/  IMAD R26, R26, UR5, RZ ;  /* 0x000000051a1a7c24 */ /* 0x000fe2000f8e02ff */
[C---:B------:R-:W-:Y:S01]  /*00d0*/  LOP3.LUT R27, R7.reuse, 0x7, RZ, 0xc0, !PT ;  /* 0x00000007071b7812 */ /* 0x040fe200078ec0ff */
[-C--:B------:R-:W-:Y:S01]  /*00e0*/  IMAD R5, R0, R7.reuse, RZ ;  /* 0x0000000700057224 */ /* 0x080fe200078e02ff */
[C---:B------:R-:W-:Y:S01]  /*00f0*/  LOP3.LUT R24, R7.reuse, 0x7ffffff8, RZ, 0xc0, !PT ;  /* 0x7ffffff807187812 */ /* 0x040fe200078ec0ff */
[----:B------:R-:W-:Y:S01]  /*0100*/  IMAD R26, R26, R7, RZ ;  /* 0x000000071a1a7224 */ /* 0x000fe200078e02ff */
[----:B------:R-:W-:Y:S01]  /*0110*/  LOP3.LUT R7, R7, 0x3, RZ, 0xc0, !PT ;  /* 0x0000000307077812 */ /* 0x000fe200078ec0ff */
[----:B------:R-:W-:Y:S01]  /*0120*/  VIADD R0, R27, 0xffffffff ;  /* 0xffffffff1b007836 */ /* 0x000fe20000000000 */
[----:B------:R-:W0:Y:S01]  /*0130*/  LDCU.64 UR6, c[0x0][0x358] ;  /* 0x00006b00ff0677ac */ /* 0x000e220008000a00 */
[----:B------:R-:W-:Y:S01]  /*0140*/  IMAD.SHL.U32 R25, R26, 0x8, RZ ;  /* 0x000000081a197824 */ /* 0x000fe200078e00ff */
[----:B------:R-:W-:Y:S01]  /*0150*/  SHF.R.U32.HI R9, RZ, 0x1d, R26 ;  /* 0x0000001dff097819 */ /* 0x000fe2000001161a */
[----:B---3--:R-:W-:Y:S01]  /*0160*/  IMAD.WIDE R2, R5, 0x8, R2 ;  /* 0x0000000805027825 */ /* 0x008fe200078e0202 */
[----:B------:R-:W-:Y:S01]  /*0170*/  ISETP.GE.U32.AND P0, PT, R0, 0x3, PT ;  /* 0x000000030000780c */ /* 0x000fe20003f06070 */
[----:B------:R-:W-:Y:S01]  /*0180*/  UMOV UR4, URZ ;  /* 0x000000ff00047c82 */ /* 0x000fe20008000000 */
[----:B------:R-:W-:Y:S01]  /*0190*/  IADD3 R23, P1, PT, R25, 0x20, RZ ;  /* 0x0000002019177810 */ /* 0x000fe20007f3e0ff */
[----:B------:R-:W-:-:S02]  /*01a0*/  IMAD.MOV.U32 R10, RZ, RZ, R2 ;  /* 0x000000ffff0a7224 */ /* 0x000fc400078e0002 */
[--C-:B------:R-:W-:Y:S02]  /*01b0*/  IMAD.MOV.U32 R11, RZ, RZ, R3.reuse ;  /* 0x000000ffff0b7224 */ /* 0x100fe400078e0003 */
[----:B------:R-:W-:Y:S02]  /*01c0*/  IMAD.MOV.U32 R22, RZ, RZ, R2 ;  /* 0x000000ffff167224 */ /* 0x000fe400078e0002 */
[----:B------:R-:W-:Y:S02]  /*01d0*/  IMAD.MOV.U32 R8, RZ, RZ, R3 ;  /* 0x000000ffff087224 */ /* 0x000fe400078e0003 */
[----:B------:R-:W-:Y:S02]  /*01e0*/  IMAD.MOV R6, RZ, RZ, -R24 ;  /* 0x000000ffff067224 */ /* 0x000fe400078e0a18 */
[----:B------:R-:W-:-:S07]  /*01f0*/  IMAD.X R5, RZ, RZ, R9, P1 ;  /* 0x000000ffff057224 */ /* 0x000fce00008e0609 */
.L_x_45:
[----:B-1----:R-:W1:Y:S01]  /*0200*/  LDCU.64 UR8, c[0x0][0x388] ;  /* 0x00007100ff0877ac */ /* 0x002e620008000a00 */
[----:B------:R-:W-:Y:S01]  /*0210*/  IMAD.MOV.U32 R21, RZ, RZ, RZ ;  /* 0x000000ffff157224 */ /* 0x000fe200078e00ff */
[----:B------:R-:W-:Y:S02]  /*0220*/  UIADD3 UR4, UPT, UPT, UR4, 0x1, URZ ;  /* 0x0000000104047890 */ /* 0x000fe4000fffe0ff */
[----:B-1----:R-:W-:Y:S02]  /*0230*/  UISETP.GE.U32.AND UP1, UPT, UR9, 0x8, UPT ;  /* 0x000000080900788c */ /* 0x002fe4000bf26070 */
[----:B------:R-:W-:-:S07]  /*0240*/  UISETP.NE.AND UP0, UPT, UR4, UR8, UPT ;  /* 0x000000080400728c */ /* 0x000fce000bf05270 */
[----:B--23--:R-:W-:Y:S05]  /*0250*/  BRA.U !UP1, `(.L_x_40) ;  /* 0x0000000109bc7547 */ /* 0x00cfea000b800000 */
[----:B------:R-:W-:Y:S01]  /*0260*/  IADD3 R4, P1, PT, R22, R23, RZ ;  /* 0x0000001716047210 */ /* 0x000fe20007f3e0ff */
[----:B------:R-:W-:Y:S01]  /*0270*/  IMAD.MOV.U32 R0, RZ, RZ, R6 ;  /* 0x000000ffff007224 */ /* 0x000fe200078e0006 */
[----:B------:R-:W-:-:S03]  /*0280*/  IADD3 R2, P2, PT, R10, 0x20, RZ ;  /* 0x000000200a027810 */ /* 0x000fc60007f5e0ff */
[----:B------:R-:W-:Y:S02]  /*0290*/  IMAD.X R3, R8, 0x1, R5, P1 ;  /* 0x0000000108037824 */ /* 0x000fe400008e0605 */
[----:B------:R-:W-:-:S08]  /*02a0*/  IMAD.X R29, RZ, RZ, R11, P2 ;  /* 0x000000ffff1d7224 */ /* 0x000fd000010e060b */
.L_x_41:
[C---:B-1----:R-:W-:Y:S01]  /*02b0*/  IADD3 R12, P1, PT, R4.reuse, -0x20, RZ ;  /* 0xffffffe0040c7810 */ /* 0x042fe20007f3e0ff */
[----:B------:R-:W-:Y:S02]  /*02c0*/  IMAD.MOV.U32 R14, RZ, RZ, R4 ;  /* 0x000000ffff0e7224 */ /* 0x000fe400078e0004 */
[----:B------:R-:W-:Y:S01]  /*02d0*/  IMAD.MOV.U32 R15, RZ, RZ, R3 ;  /* 0x000000ffff0f7224 */ /* 0x000fe200078e0003 */
[C---:B------:R-:W-:Y:S01]  /*02e0*/  IADD3.X R13, PT, PT, R3.reuse, -0x1, RZ, P1, !PT ;  /* 0xffffffff030d7810 */ /* 0x040fe20000ffe4ff */
[----:B------:R-:W-:Y:S01]  /*02f0*/  IMAD.MOV.U32 R20, RZ, RZ, R2 ;  /* 0x000000ffff147224 */ /* 0x000fe200078e0002 */
[----:B------:R-:W-:Y:S01]  /*0300*/  IADD3 R18, P1, PT, R4, -0x18, RZ ;  /* 0xffffffe804127810 */ /* 0x000fe20007f3e0ff */
[----:B------:R-:W-:Y:S02]  /*0310*/  IMAD.MOV.U32 R21, RZ, RZ, R29 ;  /* 0x000000ffff157224 */ /* 0x000fe400078e001d */
[----:B------:R-:W0:Y:S01]  /*0320*/  I2F.F64.U64 R14, R14 ;  /* 0x0000000e000e7312 */ /* 0x000e220000301800 */
[----:B------:R-:W-:Y:S01]  /*0330*/  IADD3.X R19, PT, PT, R3, -0x1, RZ, P1, !PT ;  /* 0xffffffff03137810 */ /* 0x000fe20000ffe4ff */
[----:B------:R-:W-:Y:S01]  /*0340*/  VIADD R0, R0, 0x8 ;  /* 0x0000000800007836 */ /* 0x000fe20000000000 */
[----:B------:R-:W-:-:S02]  /*0350*/  IADD3 R16, P1, PT, R4, -0x10, RZ ;  /* 0xfffffff004107810 */ /* 0x000fc40007f3e0ff */
[----:B------:R-:W-:Y:S02]  /*0360*/  IADD3 R2, P3, PT, R20, 0x40, RZ ;  /* 0x0000004014027810 */ /* 0x000fe40007f7e0ff */
[----:B------:R-:W-:Y:S01]  /*0370*/  IADD3.X R17, PT, PT, R3, -0x1, RZ, P1, !PT ;  /* 0xffffffff03117810 */ /* 0x000fe20000ffe4ff */
[----:B------:R-:W1:Y:S01]  /*0380*/  I2F.F64.U64 R12, R12 ;  /* 0x0000000c000c7312 */ /* 0x000e620000301800 */
[----:B------:R-:W-:-:S04]  /*0390*/  IADD3 R28, P1, PT, R4, -0x8, RZ ;  /* 0xfffffff8041c7810 */ /* 0x000fc80007f3e0ff */
[----:B------:R-:W-:Y:S01]  /*03a0*/  IADD3.X R29, PT, PT, R3, -0x1, RZ, P1, !PT ;  /* 0xffffffff031d7810 */ /* 0x000fe20000ffe4ff */
[----:B0-----:R-:W-:Y:S02]  /*03b0*/  STG.E.64 desc[UR6][R20.64], R14 ;  /* 0x0000000e14007986 */ /* 0x001fe4000c101b06 */
[----:B------:R-:W0:Y:S02]  /*03c0*/  I2F.F64.U64 R18, R18 ;  /* 0x0000001200127312 */ /* 0x000e240000301800 */
[----:B-1----:R1:W-:Y:S06]  /*03d0*/  STG.E.64 desc[UR6][R20.64+-0x20], R12 ;  /* 0xffffe00c14007986 */ /* 0x0023ec000c101b06 */
[----:B------:R-:W2:Y:S01]  /*03e0*/  I2F.F64.U64 R16, R16 ;  /* 0x0000001000107312 */ /* 0x000ea20000301800 */
[----:B0-----:R0:W-:Y:S07]  /*03f0*/  STG.E.64 desc[UR6][R20.64+-0x18], R18 ;  /* 0xffffe81214007986 */ /* 0x0011ee000c101b06 */
[----:B------:R-:W3:Y:S01]  /*0400*/  I2F.F64.U64 R28, R28 ;  /* 0x0000001c001c7312 */ /* 0x000ee20000301800 */
[C---:B-1----:R-:W-:Y:S01]  /*0410*/  IADD3 R12, P1, PT, R4.reuse, 0x8, RZ ;  /* 0x00000008040c7810 */ /* 0x042fe20007f3e0ff */
[----:B--2---:R-:W-:Y:S04]  /*0420*/  STG.E.64 desc[UR6][R20.64+-0x10], R16 ;  /* 0xfffff01014007986 */ /* 0x004fe8000c101b06 */
[----:B------:R-:W-:Y:S01]  /*0430*/  IMAD.X R13, RZ, RZ, R3, P1 ;  /* 0x000000ffff0d7224 */ /* 0x000fe200008e0603 */
[----:B------:R-:W-:-:S03]  /*0440*/  IADD3 R14, P1, PT, R4, 0x10, RZ ;  /* 0x00000010040e7810 */ /* 0x000fc60007f3e0ff */
[----:B0-----:R0:W1:Y:S01]  /*0450*/  I2F.F64.U64 R18, R12 ;  /* 0x0000000c00127312 */ /* 0x0010620000301800 */
[----:B---3--:R2:W-:Y:S01]  /*0460*/  STG.E.64 desc[UR6][R20.64+-0x8], R28 ;  /* 0xfffff81c14007986 */ /* 0x0085e2000c101b06 */
[----:B------:R-:W-:-:S06]  /*0470*/  IMAD.X R15, RZ, RZ, R3, P1 ;  /* 0x000000ffff0f7224 */ /* 0x000fcc00008e0603 */
[----:B------:R-:W3:Y:S01]  /*0480*/  I2F.F64.U64 R14, R14 ;  /* 0x0000000e000e7312 */ /* 0x000ee20000301800 */
[C---:B0-----:R-:W-:Y:S02]  /*0490*/  IADD3 R12, P1, PT, R4.reuse, 0x18, RZ ;  /* 0x00000018040c7810 */ /* 0x041fe40007f3e0ff */
[----:B------:R-:W-:-:S03]  /*04a0*/  IADD3 R4, P2, PT, R4, 0x40, RZ ;  /* 0x0000004004047810 */ /* 0x000fc60007f5e0ff */
[----:B------:R-:W-:Y:S01]  /*04b0*/  IMAD.X R13, RZ, RZ, R3, P1 ;  /* 0x000000ffff0d7224 */ /* 0x000fe200008e0603 */
[----:B------:R-:W-:Y:S01]  /*04c0*/  ISETP.NE.AND P1, PT, R0, RZ, PT ;  /* 0x000000ff0000720c */ /* 0x000fe20003f25270 */
[----:B-1----:R1:W-:Y:S01]  /*04d0*/  STG.E.64 desc[UR6][R20.64+0x8], R18 ;  /* 0x0000081214007986 */ /* 0x0023e2000c101b06 */
[----:B--2---:R-:W-:Y:S02]  /*04e0*/  IMAD.X R29, RZ, RZ, R21, P3 ;  /* 0x000000ffff1d7224 */ /* 0x004fe400018e0615 */
[----:B------:R-:W-:Y:S01]  /*04f0*/  IMAD.X R3, RZ, RZ, R3, P2 ;  /* 0x000000ffff037224 */ /* 0x000fe200010e0603 */
[----:B------:R-:W0:Y:S01]  /*0500*/  I2F.F64.U64 R12, R12 ;  /* 0x0000000c000c7312 */ /* 0x000e220000301800 */
[----:B---3--:R1:W-:Y:S04]  /*0510*/  STG.E.64 desc[UR6][R20.64+0x10], R14 ;  /* 0x0000100e14007986 */ /* 0x0083e8000c101b06 */
[----:B0-----:R1:W-:Y:S03]  /*0520*/  STG.E.64 desc[UR6][R20.64+0x18], R12 ;  /* 0x0000180c14007986 */ /* 0x0013e6000c101b06 */
[----:B------:R-:W-:Y:S05]  /*0530*/  @P1 BRA `(.L_x_41) ;  /* 0xfffffffc005c1947 */ /* 0x000fea000383ffff */
[----:B-1----:R-:W-:-:S07]  /*0540*/  IMAD.MOV.U32 R21, RZ, RZ, R24 ;  /* 0x000000ffff157224 */ /* 0x002fce00078e0018 */
.L_x_40:
[----:B------:R-:W-:-:S13]  /*0550*/  ISETP.NE.AND P1, PT, R27, RZ, PT ;  /* 0x000000ff1b00720c */ /* 0x000fda0003f25270 */
[----:B------:R-:W-:Y:S05]  /*0560*/  @!P1 BRA `(.L_x_42) ;  /* 0x0000000000b89947 */ /* 0x000fea0003800000 */
[----:B------:R-:W-:Y:S01]  /*0570*/  ISETP.NE.AND P1, PT, R7, RZ, PT ;  /* 0x000000ff0700720c */ /* 0x000fe20003f25270 */
[----:B------:R-:W-:-:S12]  /*0580*/  @!P0 BRA `(.L_x_43) ;  /* 0x0000000000508947 */ /* 0x000fd80003800000 */
[----:B------:R-:W-:Y:S01]  /*0590*/  IADD3 R3, P2, PT, R26, R21, RZ ;  /* 0x000000151a037210 */ /* 0x000fe20007f5e0ff */
[----:B------:R-:W-:-:S04]  /*05a0*/  IMAD.WIDE.U32 R28, R21, 0x8, R10 ;  /* 0x00000008151c7825 */ /* 0x000fc800078e000a */
[----:B------:R-:W-:Y:S01]  /*05b0*/  IMAD.X R0, RZ, RZ, RZ, P2 ;  /* 0x000000ffff007224 */ /* 0x000fe200010e06ff */
[----:B------:R-:W-:Y:S01]  /*05c0*/  LEA R18, P2, R3, R22, 0x3 ;  /* 0x0000001603127211 */ /* 0x000fe200078418ff */
[----:B------:R-:W-:-:S03]  /*05d0*/  VIADD R21, R21, 0x4 ;  /* 0x0000000415157836 */ /* 0x000fc60000000000 */
[----:B------:R-:W-:Y:S02]  /*05e0*/  LEA.HI.X R19, R3, R8, R0, 0x3, P2 ;  /* 0x0000000803137211 */ /* 0x000fe400010f1c00 */
[C---:B------:R-:W-:Y:S02]  /*05f0*/  IADD3 R14, P2, PT, R18.reuse, 0x8, RZ ;  /* 0x00000008120e7810 */ /* 0x040fe40007f5e0ff */
[----:B------:R-:W0:Y:S03]  /*0600*/  I2F.F64.U64 R16, R18 ;  /* 0x0000001200107312 */ /* 0x000e260000301800 */
[----:B------:R-:W-:Y:S01]  /*0610*/  IMAD.X R15, RZ, RZ, R19, P2 ;  /* 0x000000ffff0f7224 */ /* 0x000fe200010e0613 */
[----:B------:R-:W-:-:S05]  /*0620*/  IADD3 R2, P2, PT, R18, 0x10, RZ ;  /* 0x0000001012027810 */ /* 0x000fca0007f5e0ff */
[--C-:B------:R-:W-:Y:S01]  /*0630*/  IMAD.X R3, RZ, RZ, R19.reuse, P2 ;  /* 0x000000ffff037224 */ /* 0x100fe200010e0613 */
[----:B------:R-:W-:Y:S01]  /*0640*/  IADD3 R12, P2, PT, R18, 0x18, RZ ;  /* 0x00000018120c7810 */ /* 0x000fe20007f5e0ff */
[----:B------:R-:W1:Y:S04]  /*0650*/  I2F.F64.U64 R14, R14 ;  /* 0x0000000e000e7312 */ /* 0x000e680000301800 */
[----:B------:R-:W-:Y:S01]  /*0660*/  IMAD.X R13, RZ, RZ, R19, P2 ;  /* 0x000000ffff0d7224 */ /* 0x000fe200010e0613 */
[----:B0-----:R2:W-:Y:S03]  /*0670*/  STG.E.64 desc[UR6][R28.64], R16 ;  /* 0x000000101c007986 */ /* 0x0015e6000c101b06 */
[----:B------:R-:W0:Y:S01]  /*0680*/  I2F.F64.U64 R2, R2 ;  /* 0x0000000200027312 */ /* 0x000e220000301800 */
[----:B-1----:R2:W-:Y:S07]  /*0690*/  STG.E.64 desc[UR6][R28.64+0x8], R14 ;  /* 0x0000080e1c007986 */ /* 0x0025ee000c101b06 */
[----:B------:R-:W1:Y:S01]  /*06a0*/  I2F.F64.U64 R12, R12 ;  /* 0x0000000c000c7312 */ /* 0x000e620000301800 */
[----:B0-----:R2:W-:Y:S04]  /*06b0*/  STG.E.64 desc[UR6][R28.64+0x10], R2 ;  /* 0x000010021c007986 */ /* 0x0015e8000c101b06 */
[----:B-1----:R2:W-:Y:S02]  /*06c0*/  STG.E.64 desc[UR6][R28.64+0x18], R12 ;  /* 0x0000180c1c007986 */ /* 0x0025e4000c101b06 */
.L_x_43:
[----:B------:R-:W-:Y:S05]  /*06d0*/  @!P1 BRA `(.L_x_42) ;  /* 0x00000000005c9947 */ /* 0x000fea0003800000 */
[----:B------:R-:W-:Y:S01]  /*06e0*/  ISETP.NE.AND P1, PT, R7, 0x1, PT ;  /* 0x000000010700780c */ /* 0x000fe20003f25270 */
[----:B------:R-:W-:-:S12]  /*06f0*/  ULOP3.LUT UP1, URZ, UR9, 0x1, URZ, 0xc0, !UPT ;  /* 0x0000000109ff7892 */ /* 0x000fd8000f82c0ff */
[----:B------:R-:W-:Y:S05]  /*0700*/  @!P1 BRA `(.L_x_44) ;  /* 0x0000000000309947 */ /* 0x000fea0003800000 */
[----:B--2---:R-:W-:Y:S01]  /*0710*/  IADD3 R3, P1, PT, R26, R21, RZ ;  /* 0x000000151a037210 */ /* 0x004fe20007f3e0ff */
[----:B------:R-:W-:-:S04]  /*0720*/  IMAD.WIDE.U32 R12, R21, 0x8, R10 ;  /* 0x00000008150c7825 */ /* 0x000fc800078e000a */
[----:B------:R-:W-:Y:S01]  /*0730*/  IMAD.X R0, RZ, RZ, RZ, P1 ;  /* 0x000000ffff007224 */ /* 0x000fe200008e06ff */
[----:B------:R-:W-:Y:S01]  /*0740*/  LEA R16, P1, R3, R22, 0x3 ;  /* 0x0000001603107211 */ /* 0x000fe200078218ff */
[----:B------:R-:W-:-:S03]  /*0750*/  VIADD R21, R21, 0x2 ;  /* 0x0000000215157836 */ /* 0x000fc60000000000 */
[----:B------:R-:W-:Y:S02]  /*0760*/  LEA.HI.X R17, R3, R8, R0, 0x3, P1 ;  /* 0x0000000803117211 */ /* 0x000fe400008f1c00 */
[----:B------:R-:W-:Y:S02]  /*0770*/  IADD3 R2, P1, PT, R16, 0x8, RZ ;  /* 0x0000000810027810 */ /* 0x000fe40007f3e0ff */
[----:B------:R-:W0:Y:S03]  /*0780*/  I2F.F64.U64 R14, R16 ;  /* 0x00000010000e7312 */ /* 0x000e260000301800 */
[----:B------:R-:W-:-:S06]  /*0790*/  IMAD.X R3, RZ, RZ, R17, P1 ;  /* 0x000000ffff037224 */ /* 0x000fcc00008e0611 */
[----:B------:R-:W1:Y:S01]  /*07a0*/  I2F.F64.U64 R2, R2 ;  /* 0x0000000200027312 */ /* 0x000e620000301800 */
[----:B0-----:R3:W-:Y:S04]  /*07b0*/  STG.E.64 desc[UR6][R12.64], R14 ;  /* 0x0000000e0c007986 */ /* 0x0017e8000c101b06 */
[----:B-1----:R3:W-:Y:S02]  /*07c0*/  STG.E.64 desc[UR6][R12.64+0x8], R2 ;  /* 0x000008020c007986 */ /* 0x0027e4000c101b06 */
.L_x_44:
[----:B------:R-:W-:Y:S05]  /*07d0*/  BRA.U !UP1, `(.L_x_42) ;  /* 0x00000001091c7547 */ /* 0x000fea000b800000 */
[----:B--23--:R-:W-:Y:S01]  /*07e0*/  IADD3 R3, P1, PT, R26, R21, RZ ;  /* 0x000000151a037210 */ /* 0x00cfe20007f3e0ff */
[----:B------:R-:W-:-:S04]  /*07f0*/  IMAD.WIDE.U32 R12, R21, 0x8, R10 ;  /* 0x00000008150c7825 */ /* 0x000fc800078e000a */
[----:B------:R-:W-:Y:S01]  /*0800*/  IMAD.X R0, RZ, RZ, RZ, P1 ;  /* 0x000000ffff007224 */ /* 0x000fe200008e06ff */
[----:B------:R-:W-:-:S04]  /*0810*/  LEA R2, P1, R3, R22, 0x3 ;  /* 0x0000001603027211 */ /* 0x000fc800078218ff */
[----:B------:R-:W-:-:S06]  /*0820*/  LEA.HI.X R3, R3, R8, R0, 0x3, P1 ;  /* 0x0000000803037211 */ /* 0x000fcc00008f1c00 */
[----:B------:R-:W0:Y:S02]  /*0830*/  I2F.F64.U64 R2, R2 ;  /* 0x0000000200027312 */ /* 0x000e240000301800 */
[----:B0-----:R1:W-:Y:S02]  /*0840*/  STG.E.64 desc[UR6][R12.64], R2 ;  /* 0x000000020c007986 */ /* 0x0013e4000c101b06 */
.L_x_42:
[----:B------:R-:W-:Y:S02]  /*0850*/  IADD3 R22, P2, PT, R25, R22, RZ ;  /* 0x0000001619167210 */ /* 0x000fe40007f5e0ff */
[----:B------:R-:W-:-:S03]  /*0860*/  IADD3 R10, P1, PT, R10, R25, RZ ;  /* 0x000000190a0a7210 */ /* 0x000fc60007f3e0ff */
[----:B------:R-:W-:Y:S02]  /*0870*/  IMAD.X R8, R9, 0x1, R8, P2 ;  /* 0x0000000109087824 */ /* 0x000fe400010e0608 */
[----:B------:R-:W-:Y:S01]  /*0880*/  IMAD.X R11, R11, 0x1, R9, P1 ;  /* 0x000000010b0b7824 */ /* 0x000fe200008e0609 */
[----:B------:R-:W-:Y:S07]  /*0890*/  BRA.U UP0, `(.L_x_45) ;  /* 0xfffffff900587547 */ /* 0x000fee000b83ffff */
[----:B0-----:R-:W-:Y:S05]  /*08a0*/  EXIT ;  /* 0x000000000000794d */ /* 0x001fea0003800000 */
.L_x_46:
        /* <DEDUP_REMOVED lines=13> */
.L_x_54:


//--------------------- .nv.shared.reserved.0     --------------------------
	.section	.nv.shared.reserved.0,"aw",@nobits
	.weak		__nv_reservedSMEM_offset_0_alias
	.size		__nv_reservedSMEM_offset_0_alias, 0, 64
	.other		__nv_reservedSMEM_offset_0_alias,@"STO_CUDA_RESERVED_SHARED STV_DEFAULT"
__nv_reservedSMEM_offset_0_alias:
	.zero		0
	.zero		64


//--------------------- .nv.shared._Z12gl2s_latencyiPyPd --------------------------
	.section	.nv.shared._Z12gl2s_latencyiPyPd,"aw",@nobits
	.sectionflags	@""
	.align	8
.nv.shared._Z12gl2s_latencyiPyPd:
	.zero		3072


//--------------------- .nv.constant0._Z16ILP_latency_fmadiPyPd --------------------------
	.section	.nv.constant0._Z16ILP_latency_fmadiPyPd,"a",@progbits
	.sectionflags	@""
	.align	4
.nv.constant0._Z16ILP_latency_fmadiPyPd:
	.zero		920


//--------------------- .nv.constant0._Z12ILP_latency2iPyPd --------------------------
	.section	.nv.constant0._Z12ILP_latency2iPyPd,"a",@progbits
	.sectionflags	@""
	.align	4
.nv.constant0._Z12ILP_latency2iPyPd:
	.zero		920


//--------------------- .nv.constant0._Z12gl2s_latencyiPyPd --------------------------
	.section	.nv.constant0._Z12gl2s_latencyiPyPd,"a",@progbits
	.sectionflags	@""
	.align	4
.nv.constant0._Z12gl2s_latencyiPyPd:
	.zero		920


//--------------------- .nv.constant0._Z11ILP_latencyiPyPd --------------------------
	.section	.nv.constant0._Z11ILP_latencyiPyPd,"a",@progbits
	.sectionflags	@""
	.align	4
.nv.constant0._Z11ILP_latencyiPyPd:
	.zero		920


//--------------------- .nv.constant0._Z12gl2r_latencyiPyS_Pd --------------------------
	.section	.nv.constant0._Z12gl2r_latencyiPyS_Pd,"a",@progbits
	.sectionflags	@""
	.align	4
.nv.constant0._Z12gl2r_latencyiPyS_Pd:
	.zero		928


//--------------------- .nv.constant0._Z16register_latencyiPy --------------------------
	.section	.nv.constant0._Z16register_latencyiPy,"a",@progbits
	.sectionflags	@""
	.align	4
.nv.constant0._Z16register_latencyiPy:
	.zero		912


//--------------------- .nv.constant0._Z13global_memoryPdiiPyS0_ --------------------------
	.section	.nv.constant0._Z13global_memoryPdiiPyS0_,"a",@progbits
	.sectionflags	@""
	.align	4
.nv.constant0._Z13global_memoryPdiiPyS0_:
	.zero		928


//--------------------- .nv.constant0._Z15array_generatorPdii --------------------------
	.section	.nv.constant0._Z15array_generatorPdii,"a",@progbits
	.sectionflags	@""
	.align	4
.nv.constant0._Z15array_generatorPdii:
	.zero		912


//--------------------- SYMBOLS --------------------------

	.type		.nv.reservedSmem.offset0,@object
	.size		.nv.reservedSmem.offset0,0x4
	.type		.nv.reservedSmem.cap,@object
	.size		.nv.reservedSmem.cap,0x4
